// auto-generated by cutlass_sweep.gemm — config: {"arch": "sm_90", "cluster_m": 2, "cluster_n": 1, "dtype": "int8", "dtype_b": "int8", "layout": "nt", "stages": 0, "tile_k": 64, "tile_m": 384, "tile_n": 48}
#include "cutlass/cutlass.h"
#include "cutlass/gemm/collective/collective_builder.hpp"
#include "cutlass/gemm/device/gemm_universal_adapter.h"
#include "cutlass/gemm/kernel/gemm_universal.hpp"
#include "cutlass/epilogue/collective/collective_builder.hpp"

using ElemA = int8_t;
using ElemB = int8_t;
using ElemCD = int8_t;
using Acc  = int32_t;
using TileShape    = cute::Shape<cute::_384, cute::_48, cute::_64>;
using ClusterShape = cute::Shape<cute::_2, cute::_1, cute::_1>;

using CollectiveEpilogue = typename cutlass::epilogue::collective::CollectiveBuilder<
    cutlass::arch::Sm90, cutlass::arch::OpClassTensorOp,
    TileShape, ClusterShape,
    cutlass::epilogue::collective::EpilogueTileAuto,
    Acc, Acc,
    ElemCD, cutlass::layout::RowMajor, 128 / cutlass::sizeof_bits<ElemCD>::value,
    ElemCD, cutlass::layout::RowMajor, 128 / cutlass::sizeof_bits<ElemCD>::value,
    cutlass::epilogue::collective::EpilogueScheduleAuto
  >::CollectiveOp;

using CollectiveMainloop = typename cutlass::gemm::collective::CollectiveBuilder<
    cutlass::arch::Sm90, cutlass::arch::OpClassTensorOp,
    ElemA, cutlass::layout::RowMajor, 128 / cutlass::sizeof_bits<ElemA>::value,
    ElemB, cutlass::layout::ColumnMajor, 128 / cutlass::sizeof_bits<ElemB>::value,
    Acc,
    TileShape, ClusterShape,
    cutlass::gemm::collective::StageCountAutoCarveout<static_cast<int>(sizeof(typename CollectiveEpilogue::SharedStorage))>,
    cutlass::gemm::collective::KernelScheduleAuto
  >::CollectiveOp;

using GemmKernel = cutlass::gemm::kernel::GemmUniversal<
    cute::Shape<int,int,int,int>,
    CollectiveMainloop,
    CollectiveEpilogue
>;
using Gemm = cutlass::gemm::device::GemmUniversalAdapter<GemmKernel>;

// Force the device kernel symbol into the cubin without needing a host main.
auto* _anchor = &cutlass::device_kernel<GemmKernel>;


// ===== COMPILED SASS (sm_90a) =====

	.target	sm_90a

	.elftype	@"ET_EXEC"


//--------------------- .note.nv.tkinfo           --------------------------
	.section	.note.nv.tkinfo,"",@"SHT_NOTE"
	.sectionflags	@"SHF_NOTE_NV_TKINFO"
	.tkinfo
        /*0018*/ 	.word	0x00000002
        /*0030*/ 	.string	""
        /*0030*/ 	.string	"ptxas"
        /*0030*/ 	.string	"Cuda compilation tools, release 13.0, V13.0.88"
        /*0030*/ 	.string	"Build cuda_13.0.r13.0/compiler.36424714_0"
        /*0030*/ 	.string	"-arch sm_90a -m 64 "



//--------------------- .note.nv.cuinfo           --------------------------
	.section	.note.nv.cuinfo,"",@"SHT_NOTE"
	.sectionflags	@"SHF_NOTE_NV_CUINFO"
        /*0018*/ 	.short	0x0002
        /*001a*/ 	.short	0x005a
        /*001c*/ 	.short	0x0082
	.zero		2


//--------------------- .nv.info                  --------------------------
	.section	.nv.info,"",@"SHT_CUDA_INFO"
	.align	4


	//----- nvinfo : EIATTR_REGCOUNT
	.align		4
        /*0000*/ 	.byte	0x04, 0x2f
        /*0002*/ 	.short	(.L_15 - .L_14)
	.align		4
.L_14:
        /*0004*/ 	.word	index@(_ZN7cutlass13device_kernelINS_4gemm6kernel13GemmUniversalIN4cute5tupleIJiiiiEEENS1_10collective13CollectiveMmaINS1_34MainloopSm90TmaGmmaWarpSpecializedILi8ENS5_IJNS4_1CILi2EEENSA_ILi1EEESC_EEENS1_35KernelTmaWarpSpecializedCooperativeEEENS5_IJNSA_ILi384EEENSA_ILi48EEENSA_ILi64EEEEEEaNS5_IJlSC_lEEEaSK_NS4_8TiledMMAINS4_8MMA_AtomIJNS4_4SM904GMMA26MMA_64x16x32_S32S8S8_SS_TNEEEENS4_6LayoutISD_NS5_IJSC_NSA_ILi0EEESS_EEEEENS5_IJNS4_10UnderscoreESV_SV_EEEEENS4_13SM90_TMA_LOADENS4_14ComposedLayoutINS4_7SwizzleILi2ELi4ELi3EEENS4_18smem_ptr_flag_bitsILi8EEENSR_INS5_IJNSA_ILi8EEESI_EEENS5_IJSI_SC_EEEEEEEvNS4_8identityENS4_23SM90_TMA_LOAD_MULTICASTES18_vS19_EENS_8epilogue10collective6detail29Sm90TmaWarpSpecializedAdapterINS1D_15DefaultEpilogueIaSK_SK_NS1C_6thread17LinearCombinationIaLi1EiiLNS1H_9ScaleType4KindE0ELNS_15FloatRoundStyleE2EaEENS1_15EpilogueDefaultEEEEEvvEEEEvNT_6ParamsE)
        /*0008*/ 	.word	0x000000a8


	//----- nvinfo : EIATTR_FRAME_SIZE
	.align		4
.L_15:
        /*000c*/ 	.byte	0x04, 0x11
        /*000e*/ 	.short	(.L_17 - .L_16)
	.align		4
.L_16:
        /*0010*/ 	.word	index@(_ZN7cutlass13device_kernelINS_4gemm6kernel13GemmUniversalIN4cute5tupleIJiiiiEEENS1_10collective13CollectiveMmaINS1_34MainloopSm90TmaGmmaWarpSpecializedILi8ENS5_IJNS4_1CILi2EEENSA_ILi1EEESC_EEENS1_35KernelTmaWarpSpecializedCooperativeEEENS5_IJNSA_ILi384EEENSA_ILi48EEENSA_ILi64EEEEEEaNS5_IJlSC_lEEEaSK_NS4_8TiledMMAINS4_8MMA_AtomIJNS4_4SM904GMMA26MMA_64x16x32_S32S8S8_SS_TNEEEENS4_6LayoutISD_NS5_IJSC_NSA_ILi0EEESS_EEEEENS5_IJNS4_10UnderscoreESV_SV_EEEEENS4_13SM90_TMA_LOADENS4_14ComposedLayoutINS4_7SwizzleILi2ELi4ELi3EEENS4_18smem_ptr_flag_bitsILi8EEENSR_INS5_IJNSA_ILi8EEESI_EEENS5_IJSI_SC_EEEEEEEvNS4_8identityENS4_23SM90_TMA_LOAD_MULTICASTES18_vS19_EENS_8epilogue10collective6detail29Sm90TmaWarpSpecializedAdapterINS1D_15DefaultEpilogueIaSK_SK_NS1C_6thread17LinearCombinationIaLi1EiiLNS1H_9ScaleType4KindE0ELNS_15FloatRoundStyleE2EaEENS1_15EpilogueDefaultEEEEEvvEEEEvNT_6ParamsE)
        /*0014*/ 	.word	0x00000000


	//----- nvinfo : EIATTR_MIN_STACK_SIZE
	.align		4
.L_17:
        /*0018*/ 	.byte	0x04, 0x12
        /*001a*/ 	.short	(.L_19 - .L_18)
	.align		4
.L_18:
        /*001c*/ 	.word	index@(_ZN7cutlass13device_kernelINS_4gemm6kernel13GemmUniversalIN4cute5tupleIJiiiiEEENS1_10collective13CollectiveMmaINS1_34MainloopSm90TmaGmmaWarpSpecializedILi8ENS5_IJNS4_1CILi2EEENSA_ILi1EEESC_EEENS1_35KernelTmaWarpSpecializedCooperativeEEENS5_IJNSA_ILi384EEENSA_ILi48EEENSA_ILi64EEEEEEaNS5_IJlSC_lEEEaSK_NS4_8TiledMMAINS4_8MMA_AtomIJNS4_4SM904GMMA26MMA_64x16x32_S32S8S8_SS_TNEEEENS4_6LayoutISD_NS5_IJSC_NSA_ILi0EEESS_EEEEENS5_IJNS4_10UnderscoreESV_SV_EEEEENS4_13SM90_TMA_LOADENS4_14ComposedLayoutINS4_7SwizzleILi2ELi4ELi3EEENS4_18smem_ptr_flag_bitsILi8EEENSR_INS5_IJNSA_ILi8EEESI_EEENS5_IJSI_SC_EEEEEEEvNS4_8identityENS4_23SM90_TMA_LOAD_MULTICASTES18_vS19_EENS_8epilogue10collective6detail29Sm90TmaWarpSpecializedAdapterINS1D_15DefaultEpilogueIaSK_SK_NS1C_6thread17LinearCombinationIaLi1EiiLNS1H_9ScaleType4KindE0ELNS_15FloatRoundStyleE2EaEENS1_15EpilogueDefaultEEEEEvvEEEEvNT_6ParamsE)
        /*0020*/ 	.word	0x00000000
.L_19:


//--------------------- .nv.compat                --------------------------
	.section	.nv.compat,"",@"SHT_CUDA_COMPAT_INFO"
	.align	4
        /*0000*/ 	.byte	0x02, 0x09, 0x01, 0x00, 0x02, 0x02, 0x04, 0x00, 0x02, 0x05, 0x05, 0x00, 0x03, 0x07, 0x01, 0x01
        /*0010*/ 	.byte	0x02, 0x03, 0x01, 0x00, 0x02, 0x06, 0x01, 0x00, 0x04, 0x0b, 0x08, 0x00, 0x00, 0x00, 0x00, 0x00
        /*0020*/ 	.byte	0x00, 0x00, 0x00, 0x00


//--------------------- .nv.info._ZN7cutlass13device_kernelINS_4gemm6kernel13GemmUniversalIN4cute5tupleIJiiiiEEENS1_10collective13CollectiveMmaINS1_34MainloopSm90TmaGmmaWarpSpecializedILi8ENS5_IJNS4_1CILi2EEENSA_ILi1EEESC_EEENS1_35KernelTmaWarpSpecializedCooperativeEEENS5_IJNSA_ILi384EEENSA_ILi48EEENSA_ILi64EEEEEEaNS5_IJlSC_lEEEaSK_NS4_8TiledMMAINS4_8MMA_AtomIJNS4_4SM904GMMA26MMA_64x16x32_S32S8S8_SS_TNEEEENS4_6LayoutISD_NS5_IJSC_NSA_ILi0EEESS_EEEEENS5_IJNS4_10UnderscoreESV_SV_EEEEENS4_13SM90_TMA_LOADENS4_14ComposedLayoutINS4_7SwizzleILi2ELi4ELi3EEENS4_18smem_ptr_flag_bitsILi8EEENSR_INS5_IJNSA_ILi8EEESI_EEENS5_IJSI_SC_EEEEEEEvNS4_8identityENS4_23SM90_TMA_LOAD_MULTICASTES18_vS19_EENS_8epilogue10collective6detail29Sm90TmaWarpSpecializedAdapterINS1D_15DefaultEpilogueIaSK_SK_NS1C_6thread17LinearCombinationIaLi1EiiLNS1H_9ScaleType4KindE0ELNS_15FloatRoundStyleE2EaEENS1_15EpilogueDefaultEEEEEvvEEEEvNT_6ParamsE --------------------------
	.section	.nv.info._ZN7cutlass13device_kernelINS_4gemm6kernel13GemmUniversalIN4cute5tupleIJiiiiEEENS1_10collective13CollectiveMmaINS1_34MainloopSm90TmaGmmaWarpSpecializedILi8ENS5_IJNS4_1CILi2EEENSA_ILi1EEESC_EEENS1_35KernelTmaWarpSpecializedCooperativeEEENS5_IJNSA_ILi384EEENSA_ILi48EEENSA_ILi64EEEEEEaNS5_IJlSC_lEEEaSK_NS4_8TiledMMAINS4_8MMA_AtomIJNS4_4SM904GMMA26MMA_64x16x32_S32S8S8_SS_TNEEEENS4_6LayoutISD_NS5_IJSC_NSA_ILi0EEESS_EEEEENS5_IJNS4_10UnderscoreESV_SV_EEEEENS4_13SM90_TMA_LOADENS4_14ComposedLayoutINS4_7SwizzleILi2ELi4ELi3EEENS4_18smem_ptr_flag_bitsILi8EEENSR_INS5_IJNSA_ILi8EEESI_EEENS5_IJSI_SC_EEEEEEEvNS4_8identityENS4_23SM90_TMA_LOAD_MULTICASTES18_vS19_EENS_8epilogue10collective6detail29Sm90TmaWarpSpecializedAdapterINS1D_15DefaultEpilogueIaSK_SK_NS1C_6thread17LinearCombinationIaLi1EiiLNS1H_9ScaleType4KindE0ELNS_15FloatRoundStyleE2EaEENS1_15EpilogueDefaultEEEEEvvEEEEvNT_6ParamsE,"",@"SHT_CUDA_INFO"
	.sectionflags	@""
	.align	4


	//----- nvinfo : EIATTR_CUDA_API_VERSION
	.align		4
        /*0000*/ 	.byte	0x04, 0x37
        /*0002*/ 	.short	(.L_21 - .L_20)
.L_20:
        /*0004*/ 	.word	0x00000082


	//----- nvinfo : EIATTR_KPARAM_INFO
	.align		4
.L_21:
        /*0008*/ 	.byte	0x04, 0x17
        /*000a*/ 	.short	(.L_23 - .L_22)
.L_22:
        /*000c*/ 	.word	0x00000000
        /*0010*/ 	.short	0x0000
        /*0012*/ 	.short	0x0070
        /*0014*/ 	.byte	0x00, 0xf0, 0x01, 0x10


	//----- nvinfo : EIATTR_SPARSE_MMA_MASK
	.align		4
.L_23:
        /*0018*/ 	.byte	0x03, 0x50
        /*001a*/ 	.short	0x0000


	//----- nvinfo : EIATTR_MAXREG_COUNT
	.align		4
        /*001c*/ 	.byte	0x03, 0x1b
        /*001e*/ 	.short	0x00a8


	//----- nvinfo : EIATTR_NUM_BARRIERS
	.align		4
        /*0020*/ 	.byte	0x02, 0x4c
        /*0022*/ 	.byte	0x01
	.zero		1


	//----- nvinfo : EIATTR_EXTERNS
	.align		4
        /*0024*/ 	.byte	0x04, 0x0f
        /*0026*/ 	.short	(.L_25 - .L_24)


	//   ....[0]....
	.align		4
.L_24:
        /*0028*/ 	.word	index@(__assertfail)


	//----- nvinfo : EIATTR_MERCURY_ISA_VERSION
	.align		4
.L_25:
        /*002c*/ 	.byte	0x03, 0x5f
        /*002e*/ 	.short	0x0101


	//----- nvinfo : EIATTR_INT_WARP_WIDE_INSTR_OFFSETS
	.align		4
        /*0030*/ 	.byte	0x04, 0x31
        /*0032*/ 	.short	(.L_27 - .L_26)


	//   ....[0]....
.L_26:
        /*0034*/ 	.word	0x00000530


	//   ....[1]....
        /*0038*/ 	.word	0x00000560


	//   ....[2]....
        /*003c*/ 	.word	0x00000720


	//   ....[3]....
        /*0040*/ 	.word	0x000027d0


	//----- nvinfo : EIATTR_COOP_GROUP_MASK_REGIDS
	.align		4
.L_27:
        /*0044*/ 	.byte	0x04, 0x29
        /*0046*/ 	.short	(.L_29 - .L_28)


	//   ....[0]....
.L_28:
        /*0048*/ 	.word	0xffffffff


	//   ....[1]....
        /*004c*/ 	.word	0xffffffff


	//   ....[2]....
        /*0050*/ 	.word	0xffffffff


	//   ....[3]....
        /*0054*/ 	.word	0xffffffff


	//   ....[4]....
        /*0058*/ 	.word	0xffffffff


	//   ....[5]....
        /*005c*/ 	.word	0xffffffff


	//----- nvinfo : EIATTR_COOP_GROUP_INSTR_OFFSETS
	.align		4
.L_29:
        /*0060*/ 	.byte	0x04, 0x28
        /*0062*/ 	.short	(.L_31 - .L_30)


	//   ....[0]....
.L_30:
        /*0064*/ 	.word	0x00000060


	//   ....[1]....
        /*0068*/ 	.word	0x00000070


	//   ....[2]....
        /*006c*/ 	.word	0x00000130


	//   ....[3]....
        /*0070*/ 	.word	0x00000380


	//   ....[4]....
        /*0074*/ 	.word	0x000008a0


	//   ....[5]....
        /*0078*/ 	.word	0x00001350


	//----- nvinfo : EIATTR_REG_RECONFIG
	.align		4
.L_31:
        /*007c*/ 	.byte	0x01, 0x54
	.zero		2


	//----- nvinfo : EIATTR_SYSCALL_OFFSETS
	.align		4
        /*0080*/ 	.byte	0x04, 0x46
        /*0082*/ 	.short	(.L_33 - .L_32)


	//   ....[0]....
.L_32:
        /*0084*/ 	.word	0x00001510


	//----- nvinfo : EIATTR_MBARRIER_INSTR_OFFSETS
	.align		4
.L_33:
        /*0088*/ 	.byte	0x04, 0x39
        /*008a*/ 	.short	(.L_35 - .L_34)


	//   ....[0]....
.L_34:
        /*008c*/ 	.word	0x00000250
        /*0090*/ 	.word	0x000000ff
        /*0094*/ 	.word	0x00000000
        /*0098*/ 	.short	0x0100
        /*009a*/ 	.byte	0x08
	.zero		1


	//   ....[1]....
        /*009c*/ 	.word	0x00000260
        /*00a0*/ 	.word	0x000000ff
        /*00a4*/ 	.word	0x00000040
        /*00a8*/ 	.short	0x0100
        /*00aa*/ 	.byte	0x08
	.zero		1


	//   ....[2]....
        /*00ac*/ 	.word	0x00000270
        /*00b0*/ 	.word	0x000000ff
        /*00b4*/ 	.word	0x00000008
        /*00b8*/ 	.short	0x0100
        /*00ba*/ 	.byte	0x08
	.zero		1


	//   ....[3]....
        /*00bc*/ 	.word	0x00000280
        /*00c0*/ 	.word	0x000000ff
        /*00c4*/ 	.word	0x00000048
        /*00c8*/ 	.short	0x0100
        /*00ca*/ 	.byte	0x08
	.zero		1


	//   ....[4]....
        /*00cc*/ 	.word	0x00000290
        /*00d0*/ 	.word	0x000000ff
        /*00d4*/ 	.word	0x00000010
        /*00d8*/ 	.short	0x0100
        /*00da*/ 	.byte	0x08
	.zero		1


	//   ....[5]....
        /*00dc*/ 	.word	0x000002a0
        /*00e0*/ 	.word	0x000000ff
        /*00e4*/ 	.word	0x00000050
        /*00e8*/ 	.short	0x0100
        /*00ea*/ 	.byte	0x08
	.zero		1


	//   ....[6]....
        /*00ec*/ 	.word	0x000002b0
        /*00f0*/ 	.word	0x000000ff
        /*00f4*/ 	.word	0x00000018
        /*00f8*/ 	.short	0x0100
        /*00fa*/ 	.byte	0x08
	.zero		1


	//   ....[7]....
        /*00fc*/ 	.word	0x000002c0
        /*0100*/ 	.word	0x000000ff
        /*0104*/ 	.word	0x00000058
        /*0108*/ 	.short	0x0100
        /*010a*/ 	.byte	0x08
	.zero		1


	//   ....[8]....
        /*010c*/ 	.word	0x000002d0
        /*0110*/ 	.word	0x000000ff
        /*0114*/ 	.word	0x00000020
        /*0118*/ 	.short	0x0100
        /*011a*/ 	.byte	0x08
	.zero		1


	//   ....[9]....
        /*011c*/ 	.word	0x000002e0
        /*0120*/ 	.word	0x000000ff
        /*0124*/ 	.word	0x00000060
        /*0128*/ 	.short	0x0100
        /*012a*/ 	.byte	0x08
	.zero		1


	//   ....[10]....
        /*012c*/ 	.word	0x000002f0
        /*0130*/ 	.word	0x000000ff
        /*0134*/ 	.word	0x00000028
        /*0138*/ 	.short	0x0100
        /*013a*/ 	.byte	0x08
	.zero		1


	//   ....[11]....
        /*013c*/ 	.word	0x00000300
        /*0140*/ 	.word	0x000000ff
        /*0144*/ 	.word	0x00000068
        /*0148*/ 	.short	0x0100
        /*014a*/ 	.byte	0x08
	.zero		1


	//   ....[12]....
        /*014c*/ 	.word	0x00000310
        /*0150*/ 	.word	0x000000ff
        /*0154*/ 	.word	0x00000030
        /*0158*/ 	.short	0x0100
        /*015a*/ 	.byte	0x08
	.zero		1


	//   ....[13]....
        /*015c*/ 	.word	0x00000320
        /*0160*/ 	.word	0x000000ff
        /*0164*/ 	.word	0x00000070
        /*0168*/ 	.short	0x0100
        /*016a*/ 	.byte	0x08
	.zero		1


	//   ....[14]....
        /*016c*/ 	.word	0x00000330
        /*0170*/ 	.word	0x000000ff
        /*0174*/ 	.word	0x00000038
        /*0178*/ 	.short	0x0100
        /*017a*/ 	.byte	0x08
	.zero		1


	//   ....[15]....
        /*017c*/ 	.word	0x00000340
        /*0180*/ 	.word	0x000000ff
        /*0184*/ 	.word	0x00000078
        /*0188*/ 	.short	0x0100
        /*018a*/ 	.byte	0x08
	.zero		1


	//   ....[16]....
        /*018c*/ 	.word	0x000007a0
        /*0190*/ 	.word	0x000000ff
        /*0194*/ 	.word	0x00000090
        /*0198*/ 	.short	0x0100
        /*019a*/ 	.byte	0x06
	.zero		1


	//   ....[17]....
        /*019c*/ 	.word	0x00000830
        /*01a0*/ 	.word	0x000000ff
        /*01a4*/ 	.word	0x00000098
        /*01a8*/ 	.short	0x0100
        /*01aa*/ 	.byte	0x06
	.zero		1


	//   ....[18]....
        /*01ac*/ 	.word	0x000015e0
        /*01b0*/ 	.word	0x00000003
        /*01b4*/ 	.word	0x00000000
        /*01b8*/ 	.short	0x010a
        /*01ba*/ 	.byte	0x3f
	.zero		1


	//   ....[19]....
        /*01bc*/ 	.word	0x00001620
        /*01c0*/ 	.word	0x00000003
        /*01c4*/ 	.word	0x00000000
        /*01c8*/ 	.short	0x010a
        /*01ca*/ 	.byte	0x3f
	.zero		1


	//   ....[20]....
        /*01cc*/ 	.word	0x00001ed0
        /*01d0*/ 	.word	0x00000005
        /*01d4*/ 	.word	0x00000000
        /*01d8*/ 	.short	0x010a
        /*01da*/ 	.byte	0x3f
	.zero		1


	//   ....[21]....
        /*01dc*/ 	.word	0x00001f10
        /*01e0*/ 	.word	0x00000005
        /*01e4*/ 	.word	0x00000000
        /*01e8*/ 	.short	0x010a
        /*01ea*/ 	.byte	0x3f
	.zero		1


	//   ....[22]....
        /*01ec*/ 	.word	0x00002670
        /*01f0*/ 	.word	0x00000005
        /*01f4*/ 	.word	0x00000000
        /*01f8*/ 	.short	0x0101
        /*01fa*/ 	.byte	0x3f
	.zero		1


	//   ....[23]....
        /*01fc*/ 	.word	0x00002850
        /*0200*/ 	.word	0x00000003
        /*0204*/ 	.word	0x00000000
        /*0208*/ 	.short	0x0101
        /*020a*/ 	.byte	0x3f
	.zero		1


	//   ....[24]....
        /*020c*/ 	.word	0x00007950
        /*0210*/ 	.word	0x00000014
        /*0214*/ 	.word	0x00000040
        /*0218*/ 	.short	0x010a
        /*021a*/ 	.byte	0x3f
	.zero		1


	//   ....[25]....
        /*021c*/ 	.word	0x00007d10
        /*0220*/ 	.word	0x00000005
        /*0224*/ 	.word	0x00000098
        /*0228*/ 	.short	0x0101
        /*022a*/ 	.byte	0x3f
	.zero		1


	//   ....[26]....
        /*022c*/ 	.word	0x00008430
        /*0230*/ 	.word	0x00000007
        /*0234*/ 	.word	0x00000000
        /*0238*/ 	.short	0x010a
        /*023a*/ 	.byte	0x3f
	.zero		1


	//   ....[27]....
        /*023c*/ 	.word	0x000084b0
        /*0240*/ 	.word	0x00000008
        /*0244*/ 	.word	0x00000000
        /*0248*/ 	.short	0x010a
        /*024a*/ 	.byte	0x3f
	.zero		1


	//   ....[28]....
        /*024c*/ 	.word	0x00008540
        /*0250*/ 	.word	0x00000009
        /*0254*/ 	.word	0x00000000
        /*0258*/ 	.short	0x010a
        /*025a*/ 	.byte	0x3f
	.zero		1


	//   ....[29]....
        /*025c*/ 	.word	0x000085d0
        /*0260*/ 	.word	0x00000008
        /*0264*/ 	.word	0x00000000
        /*0268*/ 	.short	0x010a
        /*026a*/ 	.byte	0x3f
	.zero		1


	//   ....[30]....
        /*026c*/ 	.word	0x00008660
        /*0270*/ 	.word	0x00000009
        /*0274*/ 	.word	0x00000000
        /*0278*/ 	.short	0x010a
        /*027a*/ 	.byte	0x3f
	.zero		1


	//   ....[31]....
        /*027c*/ 	.word	0x000086f0
        /*0280*/ 	.word	0x00000008
        /*0284*/ 	.word	0x00000000
        /*0288*/ 	.short	0x010a
        /*028a*/ 	.byte	0x3f
	.zero		1


	//   ....[32]....
        /*028c*/ 	.word	0x00008780
        /*0290*/ 	.word	0x0000000b
        /*0294*/ 	.word	0x00000000
        /*0298*/ 	.short	0x010a
        /*029a*/ 	.byte	0x3f
	.zero		1


	//   ....[33]....
        /*029c*/ 	.word	0x00008810
        /*02a0*/ 	.word	0x00000003
        /*02a4*/ 	.word	0x00000000
        /*02a8*/ 	.short	0x010a
        /*02aa*/ 	.byte	0x3f
	.zero		1


	//   ....[34]....
        /*02ac*/ 	.word	0x00008870
        /*02b0*/ 	.word	0x00000003
        /*02b4*/ 	.word	0x00000000
        /*02b8*/ 	.short	0x010a
        /*02ba*/ 	.byte	0x3f
	.zero		1


	//   ....[35]....
        /*02bc*/ 	.word	0x000088c0
        /*02c0*/ 	.word	0x00000005
        /*02c4*/ 	.word	0x00000000
        /*02c8*/ 	.short	0x010a
        /*02ca*/ 	.byte	0x3f
	.zero		1


	//   ....[36]....
        /*02cc*/ 	.word	0x00008990
        /*02d0*/ 	.word	0x00000014
        /*02d4*/ 	.word	0x00000040
        /*02d8*/ 	.short	0x010a
        /*02da*/ 	.byte	0x3f
	.zero		1


	//   ....[37]....
        /*02dc*/ 	.word	0x00008a60
        /*02e0*/ 	.word	0x00000007
        /*02e4*/ 	.word	0x00000000
        /*02e8*/ 	.short	0x010a
        /*02ea*/ 	.byte	0x3f
	.zero		1


	//   ....[38]....
        /*02ec*/ 	.word	0x00008ab0
        /*02f0*/ 	.word	0x00000008
        /*02f4*/ 	.word	0x00000000
        /*02f8*/ 	.short	0x010a
        /*02fa*/ 	.byte	0x3f
	.zero		1


	//   ....[39]....
        /*02fc*/ 	.word	0x00008b00
        /*0300*/ 	.word	0x00000009
        /*0304*/ 	.word	0x00000000
        /*0308*/ 	.short	0x010a
        /*030a*/ 	.byte	0x3f
	.zero		1


	//   ....[40]....
        /*030c*/ 	.word	0x00008b50
        /*0310*/ 	.word	0x00000008
        /*0314*/ 	.word	0x00000000
        /*0318*/ 	.short	0x010a
        /*031a*/ 	.byte	0x3f
	.zero		1


	//   ....[41]....
        /*031c*/ 	.word	0x00008ba0
        /*0320*/ 	.word	0x00000009
        /*0324*/ 	.word	0x00000000
        /*0328*/ 	.short	0x010a
        /*032a*/ 	.byte	0x3f
	.zero		1


	//   ....[42]....
        /*032c*/ 	.word	0x00008bf0
        /*0330*/ 	.word	0x00000008
        /*0334*/ 	.word	0x00000000
        /*0338*/ 	.short	0x010a
        /*033a*/ 	.byte	0x3f
	.zero		1


	//   ....[43]....
        /*033c*/ 	.word	0x00008c40
        /*0340*/ 	.word	0x0000000b
        /*0344*/ 	.word	0x00000000
        /*0348*/ 	.short	0x010a
        /*034a*/ 	.byte	0x3f
	.zero		1


	//----- nvinfo : EIATTR_NUM_MBARRIERS
	.align		4
.L_35:
        /*034c*/ 	.byte	0x03, 0x38
        /*034e*/ 	.short	0x0012


	//----- nvinfo : EIATTR_EXIT_INSTR_OFFSETS
	.align		4
        /*0350*/ 	.byte	0x04, 0x1c
        /*0352*/ 	.short	(.L_37 - .L_36)


	//   ....[0]....
.L_36:
        /*0354*/ 	.word	0x00000a10


	//   ....[1]....
        /*0358*/ 	.word	0x00001220


	//   ....[2]....
        /*035c*/ 	.word	0x00007060


	//   ....[3]....
        /*0360*/ 	.word	0x000075c0


	//   ....[4]....
        /*0364*/ 	.word	0x00008860


	//----- nvinfo : EIATTR_MAX_THREADS
	.align		4
.L_37:
        /*0368*/ 	.byte	0x04, 0x05
        /*036a*/ 	.short	(.L_39 - .L_38)
.L_38:
        /*036c*/ 	.word	0x00000180
        /*0370*/ 	.word	0x00000001
        /*0374*/ 	.word	0x00000001


	//----- nvinfo : EIATTR_CRS_STACK_SIZE
	.align		4
.L_39:
        /*0378*/ 	.byte	0x04, 0x1e
        /*037a*/ 	.short	(.L_41 - .L_40)
.L_40:
        /*037c*/ 	.word	0x00000000


	//----- nvinfo : EIATTR_CBANK_PARAM_SIZE
	.align		4
.L_41:
        /*0380*/ 	.byte	0x03, 0x19
        /*0382*/ 	.short	0x0470


	//----- nvinfo : EIATTR_PARAM_CBANK
	.align		4
        /*0384*/ 	.byte	0x04, 0x0a
        /*0386*/ 	.short	(.L_43 - .L_42)
	.align		4
.L_42:
        /*0388*/ 	.word	index@(.nv.constant0._ZN7cutlass13device_kernelINS_4gemm6kernel13GemmUniversalIN4cute5tupleIJiiiiEEENS1_10collective13CollectiveMmaINS1_34MainloopSm90TmaGmmaWarpSpecializedILi8ENS5_IJNS4_1CILi2EEENSA_ILi1EEESC_EEENS1_35KernelTmaWarpSpecializedCooperativeEEENS5_IJNSA_ILi384EEENSA_ILi48EEENSA_ILi64EEEEEEaNS5_IJlSC_lEEEaSK_NS4_8TiledMMAINS4_8MMA_AtomIJNS4_4SM904GMMA26MMA_64x16x32_S32S8S8_SS_TNEEEENS4_6LayoutISD_NS5_IJSC_NSA_ILi0EEESS_EEEEENS5_IJNS4_10UnderscoreESV_SV_EEEEENS4_13SM90_TMA_LOADENS4_14ComposedLayoutINS4_7SwizzleILi2ELi4ELi3EEENS4_18smem_ptr_flag_bitsILi8EEENSR_INS5_IJNSA_ILi8EEESI_EEENS5_IJSI_SC_EEEEEEEvNS4_8identityENS4_23SM90_TMA_LOAD_MULTICASTES18_vS19_EENS_8epilogue10collective6detail29Sm90TmaWarpSpecializedAdapterINS1D_15DefaultEpilogueIaSK_SK_NS1C_6thread17LinearCombinationIaLi1EiiLNS1H_9ScaleType4KindE0ELNS_15FloatRoundStyleE2EaEENS1_15EpilogueDefaultEEEEEvvEEEEvNT_6ParamsE)
        /*038c*/ 	.short	0x0210
        /*038e*/ 	.short	0x0470


	//----- nvinfo : EIATTR_SW_WAR
	.align		4
.L_43:
        /*0390*/ 	.byte	0x04, 0x36
        /*0392*/ 	.short	(.L_45 - .L_44)
.L_44:
        /*0394*/ 	.word	0x00000008
.L_45:


//--------------------- .nv.callgraph             --------------------------
	.section	.nv.callgraph,"",@"SHT_CUDA_CALLGRAPH"
	.align	4
	.sectionentsize	8
	.align		4
        /*0000*/ 	.word	0x00000000
	.align		4
        /*0004*/ 	.word	0xffffffff
	.align		4
        /*0008*/ 	.word	index@(_ZN7cutlass13device_kernelINS_4gemm6kernel13GemmUniversalIN4cute5tupleIJiiiiEEENS1_10collective13CollectiveMmaINS1_34MainloopSm90TmaGmmaWarpSpecializedILi8ENS5_IJNS4_1CILi2EEENSA_ILi1EEESC_EEENS1_35KernelTmaWarpSpecializedCooperativeEEENS5_IJNSA_ILi384EEENSA_ILi48EEENSA_ILi64EEEEEEaNS5_IJlSC_lEEEaSK_NS4_8TiledMMAINS4_8MMA_AtomIJNS4_4SM904GMMA26MMA_64x16x32_S32S8S8_SS_TNEEEENS4_6LayoutISD_NS5_IJSC_NSA_ILi0EEESS_EEEEENS5_IJNS4_10UnderscoreESV_SV_EEEEENS4_13SM90_TMA_LOADENS4_14ComposedLayoutINS4_7SwizzleILi2ELi4ELi3EEENS4_18smem_ptr_flag_bitsILi8EEENSR_INS5_IJNSA_ILi8EEESI_EEENS5_IJSI_SC_EEEEEEEvNS4_8identityENS4_23SM90_TMA_LOAD_MULTICASTES18_vS19_EENS_8epilogue10collective6detail29Sm90TmaWarpSpecializedAdapterINS1D_15DefaultEpilogueIaSK_SK_NS1C_6thread17LinearCombinationIaLi1EiiLNS1H_9ScaleType4KindE0ELNS_15FloatRoundStyleE2EaEENS1_15EpilogueDefaultEEEEEvvEEEEvNT_6ParamsE)
	.align		4
        /*000c*/ 	.word	index@(__assertfail)
	.align		4
        /*0010*/ 	.word	0x00000000
	.align		4
        /*0014*/ 	.word	0xfffffffe
	.align		4
        /*0018*/ 	.word	0x00000000
	.align		4
        /*001c*/ 	.word	0xfffffffd
	.align		4
        /*0020*/ 	.word	0x00000000
	.align		4
        /*0024*/ 	.word	0xfffffffc


//--------------------- .nv.constant4             --------------------------
	.section	.nv.constant4,"a",@progbits
	.align	8
	.align		8
.nv.constant4:
        /*0000*/ 	.dword	__assertfail
	.align		8
        /*0008*/ 	.dword	__unnamed_1
	.align		8
        /*0010*/ 	.dword	_ZN39_INTERNAL_432ace40_4_k_cu_f0124df7_83504cuda3std3__45__cpo5beginE
	.align		8
        /*0018*/ 	.dword	_ZN39_INTERNAL_432ace40_4_k_cu_f0124df7_83504cuda3std3__45__cpo3endE
	.align		8
        /*0020*/ 	.dword	_ZN39_INTERNAL_432ace40_4_k_cu_f0124df7_83504cuda3std3__45__cpo6cbeginE
	.align		8
        /*0028*/ 	.dword	_ZN39_INTERNAL_432ace40_4_k_cu_f0124df7_83504cuda3std3__45__cpo4cendE
	.align		8
        /*0030*/ 	.dword	_ZN39_INTERNAL_432ace40_4_k_cu_f0124df7_83504cuda3std3__441_GLOBAL__N__432ace40_4_k_cu_f0124df7_83506ignoreE
	.align		8
        /*0038*/ 	.dword	_ZN39_INTERNAL_432ace40_4_k_cu_f0124df7_83504cuda3std3__419piecewise_constructE
	.align		8
        /*0040*/ 	.dword	_ZN39_INTERNAL_432ace40_4_k_cu_f0124df7_83504cuda3std3__48in_placeE
	.align		8
        /*0048*/ 	.dword	_ZN39_INTERNAL_432ace40_4_k_cu_f0124df7_83504cuda3std6ranges3__45__cpo4swapE
	.align		8
        /*0050*/ 	.dword	_ZN39_INTERNAL_432ace40_4_k_cu_f0124df7_83504cuda3std6ranges3__45__cpo9iter_moveE
	.align		8
        /*0058*/ 	.dword	_ZN39_INTERNAL_432ace40_4_k_cu_f0124df7_83504cute7productE
	.align		8
        /*0060*/ 	.dword	_ZN39_INTERNAL_432ace40_4_k_cu_f0124df7_83504cute1_E
	.align		8
        /*0068*/ 	.dword	$str$22
	.align		8
        /*0070*/ 	.dword	$str$23


//--------------------- .text._ZN7cutlass13device_kernelINS_4gemm6kernel13GemmUniversalIN4cute5tupleIJiiiiEEENS1_10collective13CollectiveMmaINS1_34MainloopSm90TmaGmmaWarpSpecializedILi8ENS5_IJNS4_1CILi2EEENSA_ILi1EEESC_EEENS1_35KernelTmaWarpSpecializedCooperativeEEENS5_IJNSA_ILi384EEENSA_ILi48EEENSA_ILi64EEEEEEaNS5_IJlSC_lEEEaSK_NS4_8TiledMMAINS4_8MMA_AtomIJNS4_4SM904GMMA26MMA_64x16x32_S32S8S8_SS_TNEEEENS4_6LayoutISD_NS5_IJSC_NSA_ILi0EEESS_EEEEENS5_IJNS4_10UnderscoreESV_SV_EEEEENS4_13SM90_TMA_LOADENS4_14ComposedLayoutINS4_7SwizzleILi2ELi4ELi3EEENS4_18smem_ptr_flag_bitsILi8EEENSR_INS5_IJNSA_ILi8EEESI_EEENS5_IJSI_SC_EEEEEEEvNS4_8identityENS4_23SM90_TMA_LOAD_MULTICASTES18_vS19_EENS_8epilogue10collective6detail29Sm90TmaWarpSpecializedAdapterINS1D_15DefaultEpilogueIaSK_SK_NS1C_6thread17LinearCombinationIaLi1EiiLNS1H_9ScaleType4KindE0ELNS_15FloatRoundStyleE2EaEENS1_15EpilogueDefaultEEEEEvvEEEEvNT_6ParamsE --------------------------
	.section	.text._ZN7cutlass13device_kernelINS_4gemm6kernel13GemmUniversalIN4cute5tupleIJiiiiEEENS1_10collective13CollectiveMmaINS1_34MainloopSm90TmaGmmaWarpSpecializedILi8ENS5_IJNS4_1CILi2EEENSA_ILi1EEESC_EEENS1_35KernelTmaWarpSpecializedCooperativeEEENS5_IJNSA_ILi384EEENSA_ILi48EEENSA_ILi64EEEEEEaNS5_IJlSC_lEEEaSK_NS4_8TiledMMAINS4_8MMA_AtomIJNS4_4SM904GMMA26MMA_64x16x32_S32S8S8_SS_TNEEEENS4_6LayoutISD_NS5_IJSC_NSA_ILi0EEESS_EEEEENS5_IJNS4_10UnderscoreESV_SV_EEEEENS4_13SM90_TMA_LOADENS4_14ComposedLayoutINS4_7SwizzleILi2ELi4ELi3EEENS4_18smem_ptr_flag_bitsILi8EEENSR_INS5_IJNSA_ILi8EEESI_EEENS5_IJSI_SC_EEEEEEEvNS4_8identityENS4_23SM90_TMA_LOAD_MULTICASTES18_vS19_EENS_8epilogue10collective6detail29Sm90TmaWarpSpecializedAdapterINS1D_15DefaultEpilogueIaSK_SK_NS1C_6thread17LinearCombinationIaLi1EiiLNS1H_9ScaleType4KindE0ELNS_15FloatRoundStyleE2EaEENS1_15EpilogueDefaultEEEEEvvEEEEvNT_6ParamsE,"ax",@progbits
	.align	128
.text._ZN7cutlass13device_kernelINS_4gemm6kernel13GemmUniversalIN4cute5tupleIJiiiiEEENS1_10collective13CollectiveMmaINS1_34MainloopSm90TmaGmmaWarpSpecializedILi8ENS5_IJNS4_1CILi2EEENSA_ILi1EEESC_EEENS1_35KernelTmaWarpSpecializedCooperativeEEENS5_IJNSA_ILi384EEENSA_ILi48EEENSA_ILi64EEEEEEaNS5_IJlSC_lEEEaSK_NS4_8TiledMMAINS4_8MMA_AtomIJNS4_4SM904GMMA26MMA_64x16x32_S32S8S8_SS_TNEEEENS4_6LayoutISD_NS5_IJSC_NSA_ILi0EEESS_EEEEENS5_IJNS4_10UnderscoreESV_SV_EEEEENS4_13SM90_TMA_LOADENS4_14ComposedLayoutINS4_7SwizzleILi2ELi4ELi3EEENS4_18smem_ptr_flag_bitsILi8EEENSR_INS5_IJNSA_ILi8EEESI_EEENS5_IJSI_SC_EEEEEEEvNS4_8identityENS4_23SM90_TMA_LOAD_MULTICASTES18_vS19_EENS_8epilogue10collective6detail29Sm90TmaWarpSpecializedAdapterINS1D_15DefaultEpilogueIaSK_SK_NS1C_6thread17LinearCombinationIaLi1EiiLNS1H_9ScaleType4KindE0ELNS_15FloatRoundStyleE2EaEENS1_15EpilogueDefaultEEEEEvvEEEEvNT_6ParamsE:
        .type           _ZN7cutlass13device_kernelINS_4gemm6kernel13GemmUniversalIN4cute5tupleIJiiiiEEENS1_10collective13CollectiveMmaINS1_34MainloopSm90TmaGmmaWarpSpecializedILi8ENS5_IJNS4_1CILi2EEENSA_ILi1EEESC_EEENS1_35KernelTmaWarpSpecializedCooperativeEEENS5_IJNSA_ILi384EEENSA_ILi48EEENSA_ILi64EEEEEEaNS5_IJlSC_lEEEaSK_NS4_8TiledMMAINS4_8MMA_AtomIJNS4_4SM904GMMA26MMA_64x16x32_S32S8S8_SS_TNEEEENS4_6LayoutISD_NS5_IJSC_NSA_ILi0EEESS_EEEEENS5_IJNS4_10UnderscoreESV_SV_EEEEENS4_13SM90_TMA_LOADENS4_14ComposedLayoutINS4_7SwizzleILi2ELi4ELi3EEENS4_18smem_ptr_flag_bitsILi8EEENSR_INS5_IJNSA_ILi8EEESI_EEENS5_IJSI_SC_EEEEEEEvNS4_8identityENS4_23SM90_TMA_LOAD_MULTICASTES18_vS19_EENS_8epilogue10collective6detail29Sm90TmaWarpSpecializedAdapterINS1D_15DefaultEpilogueIaSK_SK_NS1C_6thread17LinearCombinationIaLi1EiiLNS1H_9ScaleType4KindE0ELNS_15FloatRoundStyleE2EaEENS1_15EpilogueDefaultEEEEEvvEEEEvNT_6ParamsE,@function
        .size           _ZN7cutlass13device_kernelINS_4gemm6kernel13GemmUniversalIN4cute5tupleIJiiiiEEENS1_10collective13CollectiveMmaINS1_34MainloopSm90TmaGmmaWarpSpecializedILi8ENS5_IJNS4_1CILi2EEENSA_ILi1EEESC_EEENS1_35KernelTmaWarpSpecializedCooperativeEEENS5_IJNSA_ILi384EEENSA_ILi48EEENSA_ILi64EEEEEEaNS5_IJlSC_lEEEaSK_NS4_8TiledMMAINS4_8MMA_AtomIJNS4_4SM904GMMA26MMA_64x16x32_S32S8S8_SS_TNEEEENS4_6LayoutISD_NS5_IJSC_NSA_ILi0EEESS_EEEEENS5_IJNS4_10UnderscoreESV_SV_EEEEENS4_13SM90_TMA_LOADENS4_14ComposedLayoutINS4_7SwizzleILi2ELi4ELi3EEENS4_18smem_ptr_flag_bitsILi8EEENSR_INS5_IJNSA_ILi8EEESI_EEENS5_IJSI_SC_EEEEEEEvNS4_8identityENS4_23SM90_TMA_LOAD_MULTICASTES18_vS19_EENS_8epilogue10collective6detail29Sm90TmaWarpSpecializedAdapterINS1D_15DefaultEpilogueIaSK_SK_NS1C_6thread17LinearCombinationIaLi1EiiLNS1H_9ScaleType4KindE0ELNS_15FloatRoundStyleE2EaEENS1_15EpilogueDefaultEEEEEvvEEEEvNT_6ParamsE,(.L_x_110 - _ZN7cutlass13device_kernelINS_4gemm6kernel13GemmUniversalIN4cute5tupleIJiiiiEEENS1_10collective13CollectiveMmaINS1_34MainloopSm90TmaGmmaWarpSpecializedILi8ENS5_IJNS4_1CILi2EEENSA_ILi1EEESC_EEENS1_35KernelTmaWarpSpecializedCooperativeEEENS5_IJNSA_ILi384EEENSA_ILi48EEENSA_ILi64EEEEEEaNS5_IJlSC_lEEEaSK_NS4_8TiledMMAINS4_8MMA_AtomIJNS4_4SM904GMMA26MMA_64x16x32_S32S8S8_SS_TNEEEENS4_6LayoutISD_NS5_IJSC_NSA_ILi0EEESS_EEEEENS5_IJNS4_10UnderscoreESV_SV_EEEEENS4_13SM90_TMA_LOADENS4_14ComposedLayoutINS4_7SwizzleILi2ELi4ELi3EEENS4_18smem_ptr_flag_bitsILi8EEENSR_INS5_IJNSA_ILi8EEESI_EEENS5_IJSI_SC_EEEEEEEvNS4_8identityENS4_23SM90_TMA_LOAD_MULTICASTES18_vS19_EENS_8epilogue10collective6detail29Sm90TmaWarpSpecializedAdapterINS1D_15DefaultEpilogueIaSK_SK_NS1C_6thread17LinearCombinationIaLi1EiiLNS1H_9ScaleType4KindE0ELNS_15FloatRoundStyleE2EaEENS1_15EpilogueDefaultEEEEEvvEEEEvNT_6ParamsE)
        .other          _ZN7cutlass13device_kernelINS_4gemm6kernel13GemmUniversalIN4cute5tupleIJiiiiEEENS1_10collective13CollectiveMmaINS1_34MainloopSm90TmaGmmaWarpSpecializedILi8ENS5_IJNS4_1CILi2EEENSA_ILi1EEESC_EEENS1_35KernelTmaWarpSpecializedCooperativeEEENS5_IJNSA_ILi384EEENSA_ILi48EEENSA_ILi64EEEEEEaNS5_IJlSC_lEEEaSK_NS4_8TiledMMAINS4_8MMA_AtomIJNS4_4SM904GMMA26MMA_64x16x32_S32S8S8_SS_TNEEEENS4_6LayoutISD_NS5_IJSC_NSA_ILi0EEESS_EEEEENS5_IJNS4_10UnderscoreESV_SV_EEEEENS4_13SM90_TMA_LOADENS4_14ComposedLayoutINS4_7SwizzleILi2ELi4ELi3EEENS4_18smem_ptr_flag_bitsILi8EEENSR_INS5_IJNSA_ILi8EEESI_EEENS5_IJSI_SC_EEEEEEEvNS4_8identityENS4_23SM90_TMA_LOAD_MULTICASTES18_vS19_EENS_8epilogue10collective6detail29Sm90TmaWarpSpecializedAdapterINS1D_15DefaultEpilogueIaSK_SK_NS1C_6thread17LinearCombinationIaLi1EiiLNS1H_9ScaleType4KindE0ELNS_15FloatRoundStyleE2EaEENS1_15EpilogueDefaultEEEEEvvEEEEvNT_6ParamsE,@"STO_CUDA_ENTRY STV_DEFAULT"
_ZN7cutlass13device_kernelINS_4gemm6kernel13GemmUniversalIN4cute5tupleIJiiiiEEENS1_10collective13CollectiveMmaINS1_34MainloopSm90TmaGmmaWarpSpecializedILi8ENS5_IJNS4_1CILi2EEENSA_ILi1EEESC_EEENS1_35KernelTmaWarpSpecializedCooperativeEEENS5_IJNSA_ILi384EEENSA_ILi48EEENSA_ILi64EEEEEEaNS5_IJlSC_lEEEaSK_NS4_8TiledMMAINS4_8MMA_AtomIJNS4_4SM904GMMA26MMA_64x16x32_S32S8S8_SS_TNEEEENS4_6LayoutISD_NS5_IJSC_NSA_ILi0EEESS_EEEEENS5_IJNS4_10UnderscoreESV_SV_EEEEENS4_13SM90_TMA_LOADENS4_14ComposedLayoutINS4_7SwizzleILi2ELi4ELi3EEENS4_18smem_ptr_flag_bitsILi8EEENSR_INS5_IJNSA_ILi8EEESI_EEENS5_IJSI_SC_EEEEEEEvNS4_8identityENS4_23SM90_TMA_LOAD_MULTICASTES18_vS19_EENS_8epilogue10collective6detail29Sm90TmaWarpSpecializedAdapterINS1D_15DefaultEpilogueIaSK_SK_NS1C_6thread17LinearCombinationIaLi1EiiLNS1H_9ScaleType4KindE0ELNS_15FloatRoundStyleE2EaEENS1_15EpilogueDefaultEEEEEvvEEEEvNT_6ParamsE:
[----:B------:R-:W0:Y:S01]  /*0000*/  LDC R1, c[0x0][0x28] ;  /* 0x00000a00ff017b82 */ /* 0x000e220000000800 */
[----:B------:R-:W1:Y:S01]  /*0010*/  S2R R18, SR_TID.X ;  /* 0x0000000000127919 */ /* 0x000e620000002100 */
[----:B------:R-:W-:Y:S01]  /*0020*/  ELECT P0, URZ, PT ;  /* 0x00000000003f782f */ /* 0x000fe20003800000 */
[----:B------:R-:W-:Y:S01]  /*0030*/  BSSY B0, `(.L_x_0) ;  /* 0x000000f000007945 */ /* 0x000fe20003800000 */
[--C-:B-1----:R-:W-:Y:S02]  /*0040*/  SHF.R.U32.HI R0, RZ, 0x5, R18.reuse ;  /* 0x00000005ff007819 */ /* 0x102fe40000011612 */
[----:B------:R-:W-:-:S03]  /*0050*/  SHF.R.U32.HI R3, RZ, 0x7, R18 ;  /* 0x00000007ff037819 */ /* 0x000fc60000011612 */
[----:B------:R-:W1:Y:S04]  /*0060*/  SHFL.IDX PT, R2, R0, RZ, 0x1f ;  /* 0x00001fff00027589 */ /* 0x000e6800000e0000 */
[----:B------:R2:W3:Y:S01]  /*0070*/  SHFL.IDX PT, R5, R3, RZ, 0x1f ;  /* 0x00001fff03057589 */ /* 0x0004e200000e0000 */
[----:B-1----:R-:W-:-:S13]  /*0080*/  ISETP.NE.OR P0, PT, R2, RZ, !P0 ;  /* 0x000000ff0200720c */ /* 0x002fda0004705670 */
[----:B0-23--:R-:W-:Y:S05]  /*0090*/  @P0 BRA `(.L_x_1) ;  /* 0x0000000000200947 */ /* 0x00dfea0003800000 */
[----:B------:R-:W-:Y:S02]  /*00a0*/  ULDC.64 UR4, c[0x0][0x198] ;  /* 0x0000660000047ab9 */ /* 0x000fe40000000a00 */
[----:B------:R-:W-:Y:S02]  /*00b0*/  UIADD3 UR6, UP0, UR4, 0xf0, URZ ;  /* 0x000000f004067890 */ /* 0x000fe4000ff1e03f */
[----:B------:R-:W-:Y:S02]  /*00c0*/  UIADD3 UR4, UP1, UR4, 0x1f0, URZ ;  /* 0x000001f004047890 */ /* 0x000fe4000ff3e03f */
[----:B------:R-:W-:Y:S02]  /*00d0*/  UIADD3.X UR7, URZ, UR5, URZ, UP0, !UPT ;  /* 0x000000053f077290 */ /* 0x000fe400087fe43f */
[----:B------:R-:W-:-:S07]  /*00e0*/  UIADD3.X UR5, URZ, UR5, URZ, UP1, !UPT ;  /* 0x000000053f057290 */ /* 0x000fce0008ffe43f */
[----:B------:R0:W-:Y:S02]  /*00f0*/  UTMACCTL.PF [UR6] ;  /* 0x00000000060079b9 */ /* 0x0001e40008040000 */
[----:B------:R0:W-:Y:S02]  /*0100*/  UTMACCTL.PF [UR4] ;  /* 0x00000000040079b9 */ /* 0x0001e40008040000 */
[----:B0-----:R-:W-:Y:S01]  /*0110*/  NOP ;  /* 0x0000000000007918 */ /* 0x001fe20000000000 */
.L_x_1:
[----:B------:R-:W-:Y:S05]  /*0120*/  BSYNC B0 ;  /* 0x0000000000007941 */ /* 0x000fea0003800000 */
.L_x_0:
[----:B------:R-:W0:Y:S02]  /*0130*/  SHFL.IDX PT, R3, R0, RZ, 0x1f ;  /* 0x00001fff00037589 */ /* 0x000e2400000e0000 */
[----:B0-----:R-:W-:-:S13]  /*0140*/  ISETP.NE.AND P0, PT, R3, RZ, PT ;  /* 0x000000ff0300720c */ /* 0x001fda0003f05270 */
[----:B------:R-:W-:Y:S05]  /*0150*/  @P0 BRA `(.L_x_2) ;  /* 0x0000000000840947 */ /* 0x000fea0003800000 */
[----:B------:R-:W-:Y:S01]  /*0160*/  ELECT P0, URZ, PT ;  /* 0x00000000003f782f */ /* 0x000fe20003800000 */
[----:B------:R-:W-:-:S12]  /*0170*/  BSSY B0, `(.L_x_2) ;  /* 0x000001f000007945 */ /* 0x000fd80003800000 */
[----:B------:R-:W-:Y:S05]  /*0180*/  @!P0 BRA `(.L_x_3) ;  /* 0x0000000000748947 */ /* 0x000fea0003800000 */
[----:B------:R-:W0:Y:S01]  /*0190*/  S2UR UR8, SR_CgaCtaId ;  /* 0x00000000000879c3 */ /* 0x000e220000008800 */
[----:B------:R-:W-:Y:S01]  /*01a0*/  UMOV UR4, 0x400 ;  /* 0x0000040000047882 */ /* 0x000fe20000000000 */
[----:B------:R-:W-:Y:S01]  /*01b0*/  UMOV UR5, 0x1 ;  /* 0x0000000100057882 */ /* 0x000fe20000000000 */
[----:B------:R-:W-:Y:S02]  /*01c0*/  UMOV UR6, 0x4 ;  /* 0x0000000400067882 */ /* 0x000fe40000000000 */
[----:B------:R-:W-:-:S04]  /*01d0*/  UIADD3 UR6, -UR6, 0x100000, URZ ;  /* 0x0010000006067890 */ /* 0x000fc8000fffe13f */
[----:B------:R-:W-:Y:S02]  /*01e0*/  USHF.L.U32 UR7, UR6, 0xb, URZ ;  /* 0x0000000b06077899 */ /* 0x000fe4000800063f */
[----:B------:R-:W-:Y:S02]  /*01f0*/  USHF.L.U32 UR6, UR6, 0x1, URZ ;  /* 0x0000000106067899 */ /* 0x000fe4000800063f */
[----:B0-----:R-:W-:Y:S02]  /*0200*/  ULEA UR8, UR8, UR4, 0x18 ;  /* 0x0000000408087291 */ /* 0x001fe4000f8ec03f */
[----:B------:R-:W-:-:S04]  /*0210*/  UIADD3 UR4, -UR5, 0x100000, URZ ;  /* 0x0010000005047890 */ /* 0x000fc8000fffe13f */
[----:B------:R-:W-:Y:S02]  /*0220*/  USHF.L.U32 UR5, UR4, 0xb, URZ ;  /* 0x0000000b04057899 */ /* 0x000fe4000800063f */
[----:B------:R-:W-:Y:S01]  /*0230*/  USHF.L.U32 UR4, UR4, 0x1, URZ ;  /* 0x0000000104047899 */ /* 0x000fe2000800063f */
[----:B------:R-:W0:Y:S11]  /*0240*/  FENCE.VIEW.ASYNC.S ;  /* 0x00000000000073c6 */ /* 0x000e360000000000 */
[----:B0-----:R0:W1:Y:S01]  /*0250*/  SYNCS.EXCH.64 URZ, [UR8], UR4 ;  /* 0x00000004083f75b2 */ /* 0x0010620008000100 */
[----:B------:R0:W2:Y:S01]  /*0260*/  SYNCS.EXCH.64 URZ, [UR8+0x40], UR6 ;  /* 0x00004006083f75b2 */ /* 0x0000a20008000100 */
[----:B------:R0:W3:Y:S01]  /*0270*/  SYNCS.EXCH.64 URZ, [UR8+0x8], UR4 ;  /* 0x00000804083f75b2 */ /* 0x0000e20008000100 */
[----:B------:R0:W4:Y:S01]  /*0280*/  SYNCS.EXCH.64 URZ, [UR8+0x48], UR6 ;  /* 0x00004806083f75b2 */ /* 0x0001220008000100 */
[----:B------:R0:W0:Y:S01]  /*0290*/  SYNCS.EXCH.64 URZ, [UR8+0x10], UR4 ;  /* 0x00001004083f75b2 */ /* 0x0000220008000100 */
        /* <DEDUP_REMOVED lines=11> */
[----:B------:R-:W-:Y:S01]  /*0350*/  NOP ;  /* 0x0000000000007918 */ /* 0x000fe20000000000 */
.L_x_3:
[----:B0-----:R-:W-:Y:S05]  /*0360*/  BSYNC B0 ;  /* 0x0000000000007941 */ /* 0x001fea0003800000 */
.L_x_2:
[----:B------:R-:W-:Y:S01]  /*0370*/  SHF.R.S32.HI R7, RZ, 0x1f, R18 ;  /* 0x0000001fff077819 */ /* 0x000fe20000011412 */
[----:B------:R-:W0:Y:S01]  /*0380*/  SHFL.IDX PT, R0, R0, RZ, 0x1f ;  /* 0x00001fff00007589 */ /* 0x000e2200000e0000 */
[----:B------:R-:W5:Y:S01]  /*0390*/  S2UR UR8, SR_CTAID.X ;  /* 0x00000000000879c3 */ /* 0x000f620000002500 */
[----:B------:R-:W-:Y:S02]  /*03a0*/  ELECT P0, URZ, PT ;  /* 0x00000000003f782f */ /* 0x000fe40003800000 */
[----:B------:R-:W-:Y:S01]  /*03b0*/  LEA.HI R7, R7, R18, RZ, 0x7 ;  /* 0x0000001207077211 */ /* 0x000fe200078f38ff */
[----:B------:R-:W1:Y:S01]  /*03c0*/  S2R R4, SR_CTAID.Y ;  /* 0x0000000000047919 */ /* 0x000e620000002600 */
[----:B------:R-:W-:Y:S01]  /*03d0*/  SHF.R.S32.HI R8, RZ, 0x1f, R3 ;  /* 0x0000001fff087819 */ /* 0x000fe20000011403 */
[----:B------:R-:W-:Y:S01]  /*03e0*/  ULDC UR4, c[0x0][0x150] ;  /* 0x0000540000047ab9 */ /* 0x000fe20000000800 */
[----:B------:R-:W-:Y:S01]  /*03f0*/  LOP3.LUT R7, R7, 0xffffff80, RZ, 0xc0, !PT ;  /* 0xffffff8007077812 */ /* 0x000fe200078ec0ff */
[----:B------:R-:W-:Y:S01]  /*0400*/  NOP ;  /* 0x0000000000007918 */ /* 0x000fe20000000000 */
[----:B------:R-:W-:Y:S01]  /*0410*/  LEA.HI R8, R8, R3, RZ, 0x2 ;  /* 0x0000000308087211 */ /* 0x000fe200078f10ff */
[----:B------:R-:W2:Y:S01]  /*0420*/  LDC R10, c[0x0][0x144] ;  /* 0x00005100ff0a7b82 */ /* 0x000ea20000000800 */
[----:B------:R-:W-:Y:S01]  /*0430*/  NOP ;  /* 0x0000000000007918 */ /* 0x000fe20000000000 */
[----:B------:R-:W-:Y:S01]  /*0440*/  IMAD.IADD R6, R18, 0x1, -R7 ;  /* 0x0000000112067824 */ /* 0x000fe200078e0a07 */
[----:B------:R-:W-:Y:S01]  /*0450*/  LOP3.LUT R8, R8, 0x3ffffffc, RZ, 0xc0, !PT ;  /* 0x3ffffffc08087812 */ /* 0x000fe200078ec0ff */
[----:B------:R-:W-:Y:S01]  /*0460*/  IMAD.MOV.U32 R23, RZ, RZ, 0x1 ;  /* 0x00000001ff177424 */ /* 0x000fe200078e00ff */
[----:B------:R-:W-:-:S02]  /*0470*/  ISETP.NE.AND P3, PT, R5, RZ, PT ;  /* 0x000000ff0500720c */ /* 0x000fc40003f65270 */
[----:B------:R-:W-:Y:S01]  /*0480*/  SHF.R.S32.HI R7, RZ, 0x1f, R6 ;  /* 0x0000001fff077819 */ /* 0x000fe20000011406 */
[----:B------:R-:W-:Y:S01]  /*0490*/  IMAD.IADD R8, R3, 0x1, -R8 ;  /* 0x0000000103087824 */ /* 0x000fe200078e0a08 */
[----:B------:R-:W3:Y:S02]  /*04a0*/  LDC R13, c[0x0][0x140] ;  /* 0x00005000ff0d7b82 */ /* 0x000ee40000000800 */
[----:B------:R-:W-:Y:S02]  /*04b0*/  LEA.HI R7, R7, R6, RZ, 0x3 ;  /* 0x0000000607077211 */ /* 0x000fe400078f18ff */
[----:B0-----:R-:W-:Y:S02]  /*04c0*/  ISETP.NE.OR P0, PT, R0, RZ, !P0 ;  /* 0x000000ff0000720c */ /* 0x001fe40004705670 */
[--C-:B------:R-:W-:Y:S02]  /*04d0*/  SHF.R.S32.HI R0, RZ, 0x3, R7.reuse ;  /* 0x00000003ff007819 */ /* 0x100fe40000011407 */
[----:B------:R-:W-:-:S02]  /*04e0*/  SHF.R.S32.HI R7, RZ, 0x1f, R7 ;  /* 0x0000001fff077819 */ /* 0x000fc40000011407 */
[----:B-----5:R-:W-:Y:S02]  /*04f0*/  I2FP.F32.U32 R9, UR8 ;  /* 0x0000000800097c45 */ /* 0x020fe40008201000 */
[----:B------:R-:W-:-:S03]  /*0500*/  LEA.HI R7, R7, R0, RZ, 0x2 ;  /* 0x0000000007077211 */ /* 0x000fc600078f10ff */
[----:B------:R-:W-:Y:S01]  /*0510*/  FMUL R9, R9, UR4 ;  /* 0x0000000409097c20 */ /* 0x000fe20008400000 */
[----:B------:R-:W-:Y:S01]  /*0520*/  LOP3.LUT R7, R7, 0xfffffffc, RZ, 0xc0, !PT ;  /* 0xfffffffc07077812 */ /* 0x000fe200078ec0ff */
[----:B------:R-:W-:Y:S01]  /*0530*/  VOTEU.ALL UP0, P0 ;  /* 0x00000000003f7886 */ /* 0x000fe20000000000 */
[----:B-1----:R-:W-:Y:S01]  /*0540*/  I2FP.F32.U32 R3, R4 ;  /* 0x0000000400037245 */ /* 0x002fe20000201000 */
[----:B------:R-:W-:Y:S01]  /*0550*/  ULDC UR4, c[0x0][0x154] ;  /* 0x0000550000047ab9 */ /* 0x000fe20000000800 */
[----:B------:R-:W-:Y:S01]  /*0560*/  VOTEU.ALL UP1, P0 ;  /* 0x00000000003f7886 */ /* 0x000fe20000020000 */
[----:B------:R-:W0:Y:S01]  /*0570*/  F2I.U32.TRUNC.NTZ R9, R9 ;  /* 0x0000000900097305 */ /* 0x000e22000020f000 */
[----:B------:R-:W-:Y:S01]  /*0580*/  IMAD.IADD R7, R0, 0x1, -R7 ;  /* 0x0000000100077824 */ /* 0x000fe200078e0a07 */
[----:B------:R-:W1:Y:S01]  /*0590*/  @!UP0 S2UR UR7, SR_CgaCtaId ;  /* 0x00000000000789c3 */ /* 0x000e620000008800 */
[----:B------:R-:W-:Y:S01]  /*05a0*/  FMUL R12, R3, UR4 ;  /* 0x00000004030c7c20 */ /* 0x000fe20008400000 */
[----:B------:R-:W-:Y:S01]  /*05b0*/  UMOV UR4, 0x20 ;  /* 0x0000002000047882 */ /* 0x000fe20000000000 */
[----:B------:R-:W-:Y:S01]  /*05c0*/  IMAD R8, R8, 0x4, R7 ;  /* 0x0000000408087824 */ /* 0x000fe200078e0207 */
[----:B------:R-:W-:Y:S01]  /*05d0*/  @!UP0 UMOV UR6, 0x400 ;  /* 0x0000040000068882 */ /* 0x000fe20000000000 */
[----:B------:R-:W-:-:S04]  /*05e0*/  @!UP0 UIADD3 UR4, -UR4, 0x100000, URZ ;  /* 0x0010000004048890 */ /* 0x000fc8000fffe13f */
[----:B------:R-:W-:Y:S02]  /*05f0*/  @!UP0 USHF.L.U32 UR5, UR4, 0xb, URZ ;  /* 0x0000000b04058899 */ /* 0x000fe4000800063f */
[----:B------:R-:W-:Y:S01]  /*0600*/  @!UP0 USHF.L.U32 UR4, UR4, 0x1, URZ ;  /* 0x0000000104048899 */ /* 0x000fe2000800063f */
[----:B---3--:R-:W-:Y:S01]  /*0610*/  ISETP.EQ.U32.AND P2, PT, R13, 0x1, PT ;  /* 0x000000010d00780c */ /* 0x008fe20003f42070 */
[----:B------:R-:W3:Y:S01]  /*0620*/  F2I.U32.TRUNC.NTZ R12, R12 ;  /* 0x0000000c000c7305 */ /* 0x000ee2000020f000 */
[----:B------:R-:W-:Y:S01]  /*0630*/  LEA.HI R0, R8, R8, RZ, 0x1 ;  /* 0x0000000808007211 */ /* 0x000fe200078f08ff */
[----:B------:R-:W5:Y:S03]  /*0640*/  LDC R7, c[0x0][0x148] ;  /* 0x00005200ff077b82 */ /* 0x000f660000000800 */
[----:B------:R-:W-:Y:S01]  /*0650*/  LOP3.LUT R11, R0, 0xfffffffe, RZ, 0xc0, !PT ;  /* 0xfffffffe000b7812 */ /* 0x000fe200078ec0ff */
[----:B0-----:R-:W-:Y:S01]  /*0660*/  IMAD.MOV R15, RZ, RZ, -R9 ;  /* 0x000000ffff0f7224 */ /* 0x001fe200078e0a09 */
[----:B------:R-:W-:-:S03]  /*0670*/  SHF.R.S32.HI R9, RZ, 0x1f, R2 ;  /* 0x0000001fff097819 */ /* 0x000fc60000011402 */
[----:B--2---:R-:W-:Y:S01]  /*0680*/  IMAD R3, R10, R15, UR8 ;  /* 0x000000080a037e24 */ /* 0x004fe2000f8e020f */
[----:B------:R-:W-:Y:S01]  /*0690*/  LEA.HI R9, R9, R2, RZ, 0x2 ;  /* 0x0000000209097211 */ /* 0x000fe200078f10ff */
[C---:B------:R-:W-:Y:S02]  /*06a0*/  IMAD.IADD R0, R8.reuse, 0x1, -R11 ;  /* 0x0000000108007824 */ /* 0x040fe400078e0a0b */
[----:B------:R-:W-:Y:S01]  /*06b0*/  IMAD.SHL.U32 R11, R8, 0x4, RZ ;  /* 0x00000004080b7824 */ /* 0x000fe200078e00ff */
[----:B------:R-:W-:Y:S01]  /*06c0*/  LOP3.LUT R9, R9, 0xfffffffc, RZ, 0xc0, !PT ;  /* 0xfffffffc09097812 */ /* 0x000fe200078ec0ff */
[----:B---3--:R-:W-:Y:S01]  /*06d0*/  IMAD.MOV R24, RZ, RZ, -R12 ;  /* 0x000000ffff187224 */ /* 0x008fe200078e0a0c */
[----:B------:R-:W-:Y:S01]  /*06e0*/  ISETP.NE.AND P4, PT, R0, R3, PT ;  /* 0x000000030000720c */ /* 0x000fe20003f85270 */
[----:B-1----:R-:W-:Y:S01]  /*06f0*/  @!UP0 ULEA UR6, UR7, UR6, 0x18 ;  /* 0x0000000607068291 */ /* 0x002fe2000f8ec03f */
[----:B------:R-:W-:Y:S01]  /*0700*/  LOP3.LUT R22, R8, 0xc, R11, 0x78, !PT ;  /* 0x0000000c08167812 */ /* 0x000fe200078e780b */
[----:B------:R-:W-:Y:S01]  /*0710*/  IMAD.IADD R0, R2, 0x1, -R9 ;  /* 0x0000000102007824 */ /* 0x000fe200078e0a09 */
[----:B------:R-:W-:Y:S01]  /*0720*/  VOTEU.ALL UP0, P0 ;  /* 0x00000000003f7886 */ /* 0x000fe20000000000 */
[----:B------:R-:W-:Y:S01]  /*0730*/  LOP3.LUT P0, RZ, R6, 0x7, RZ, 0xc0, !PT ;  /* 0x0000000706ff7812 */ /* 0x000fe2000780c0ff */
[----:B------:R-:W-:-:S02]  /*0740*/  VIADD R6, R5, 0xffffffff ;  /* 0xffffffff05067836 */ /* 0x000fc40000000000 */
[----:B------:R-:W-:Y:S01]  /*0750*/  ISETP.NE.AND P1, PT, R0, 0x3, PT ;  /* 0x000000030000780c */ /* 0x000fe20003f25270 */
[----:B-----5:R-:W-:Y:S01]  /*0760*/  IMAD R9, R7, R24, R4 ;  /* 0x0000001807097224 */ /* 0x020fe200078e0204 */
[----:B------:R-:W-:Y:S02]  /*0770*/  ISETP.LT.U32.AND P0, PT, R22, 0x2, !P0 ;  /* 0x000000021600780c */ /* 0x000fe40004701070 */
[----:B------:R-:W-:Y:S01]  /*0780*/  ISETP.EQ.OR P1, PT, R0, RZ, !P1 ;  /* 0x000000ff0000720c */ /* 0x000fe20004f22670 */
[----:B------:R-:W0:Y:S02]  /*0790*/  FENCE.VIEW.ASYNC.S ;  /* 0x00000000000073c6 */ /* 0x000e240000000000 */
[----:B0-----:R0:W1:Y:S01]  /*07a0*/  @!UP0 SYNCS.EXCH.64 URZ, [UR6+0x90], UR4 ;  /* 0x00009004063f85b2 */ /* 0x0010620008000100 */
[----:B------:R-:W-:Y:S02]  /*07b0*/  @P4 LEA.HI R2, R22, R22, RZ, 0x1 ;  /* 0x0000001616024211 */ /* 0x000fe400078f08ff */
[----:B------:R-:W-:-:S02]  /*07c0*/  ISETP.EQ.AND P1, PT, R5, RZ, P1 ;  /* 0x000000ff0500720c */ /* 0x000fc40000f22270 */
[----:B------:R-:W-:Y:S02]  /*07d0*/  @P4 SHF.R.S32.HI R2, RZ, 0x1, R2 ;  /* 0x00000001ff024819 */ /* 0x000fe40000011402 */
[----:B------:R-:W-:Y:S02]  /*07e0*/  ISETP.GE.U32.AND P6, PT, R6, 0x2, PT ;  /* 0x000000020600780c */ /* 0x000fe40003fc6070 */
[----:B------:R-:W-:Y:S02]  /*07f0*/  @P4 ISETP.NE.AND P5, PT, R2, R9, PT ;  /* 0x000000090200420c */ /* 0x000fe40003fa5270 */
[----:B------:R-:W-:Y:S02]  /*0800*/  SEL R2, RZ, 0x1, !P0 ;  /* 0x00000001ff027807 */ /* 0x000fe40004000000 */
[----:B------:R-:W-:Y:S02]  /*0810*/  @P4 SEL R23, RZ, 0x1, P5 ;  /* 0x00000001ff174807 */ /* 0x000fe40002800000 */
[----:B------:R-:W-:Y:S01]  /*0820*/  SEL R19, RZ, 0x1, !P1 ;  /* 0x00000001ff137807 */ /* 0x000fe20004800000 */
[----:B------:R0:W2:Y:S01]  /*0830*/  @!UP1 SYNCS.EXCH.64 URZ, [UR6+0x98], UR4 ;  /* 0x00009804063f95b2 */ /* 0x0000a20008000100 */
[----:B------:R-:W-:Y:S01]  /*0840*/  LOP3.LUT R23, R23, R2, RZ, 0xc0, !PT ;  /* 0x0000000217177212 */ /* 0x000fe200078ec0ff */
[----:B------:R-:W-:Y:S01]  /*0850*/  NOP ;  /* 0x0000000000007918 */ /* 0x000fe20000000000 */
[----:B------:R-:W-:Y:S01]  /*0860*/  SEL R19, R19, 0x2, P6 ;  /* 0x0000000213137807 */ /* 0x000fe20003000000 */
[----:B------:R-:W-:Y:S06]  /*0870*/  @!P2 BRA `(.L_x_4) ;  /* 0x000000000008a947 */ /* 0x000fec0003800000 */
[----:B-12-4-:R-:W-:Y:S01]  /*0880*/  UCGABAR_ARV ;  /* 0x00000000000079c7 */ /* 0x016fe20008000000 */
[----:B------:R-:W-:Y:S05]  /*0890*/  BRA `(.L_x_5) ;  /* 0x0000000000047947 */ /* 0x000fea0003800000 */
.L_x_4:
[----:B-12-4-:R-:W-:Y:S01]  /*08a0*/  NOP ;  /* 0x0000000000007918 */ /* 0x016fe20000000000 */
.L_x_5:
[----:B------:R-:W1:Y:S01]  /*08b0*/  LDC R2, c[0x0][0x65c] ;  /* 0x00019700ff027b82 */ /* 0x000e620000000800 */
[----:B------:R-:W-:Y:S01]  /*08c0*/  IMAD.U32 R8, RZ, RZ, UR8 ;  /* 0x00000008ff087e24 */ /* 0x000fe2000f8e00ff */
[----:B------:R-:W-:Y:S01]  /*08d0*/  LOP3.LUT R120, R120, 0xffff7fff, RZ, 0xc0, !PT ;  /* 0xffff7fff78787812 */ /* 0x000fe200078ec0ff */
[----:B------:R-:W-:Y:S01]  /*08e0*/  IMAD.MOV.U32 R9, RZ, RZ, RZ ;  /* 0x000000ffff097224 */ /* 0x000fe200078e00ff */
[----:B-1----:R-:W-:-:S13]  /*08f0*/  ISETP.NE.AND P1, PT, R2, 0x1, PT ;  /* 0x000000010200780c */ /* 0x002fda0003f25270 */
[----:B------:R-:W1:Y:S01]  /*0900*/  @P1 LDC R17, c[0x0][0x10] ;  /* 0x00000400ff111b82 */ /* 0x000e620000000800 */
[----:B------:R-:W-:Y:S01]  /*0910*/  @P1 IMAD.MOV.U32 R5, RZ, RZ, RZ ;  /* 0x000000ffff051224 */ /* 0x000fe200078e00ff */
[----:B------:R-:W-:Y:S01]  /*0920*/  @P1 LOP3.LUT R120, R120, 0x8000, RZ, 0xfc, !PT ;  /* 0x0000800078781812 */ /* 0x000fe200078efcff */
[----:B------:R-:W-:-:S05]  /*0930*/  @P1 IMAD.MOV.U32 R13, RZ, RZ, RZ ;  /* 0x000000ffff0d1224 */ /* 0x000fca00078e00ff */
[----:B------:R-:W2:Y:S01]  /*0940*/  @!P1 LDC R11, c[0x0][0xc] ;  /* 0x00000300ff0b9b82 */ /* 0x000ea20000000800 */
[----:B-1----:R-:W-:-:S04]  /*0950*/  @P1 IMAD.WIDE.U32 R16, R17, UR8, R4 ;  /* 0x0000000811101c25 */ /* 0x002fc8000f8e0004 */
[----:B------:R-:W-:Y:S02]  /*0960*/  @P1 IMAD.IADD R17, R17, 0x1, R13 ;  /* 0x0000000111111824 */ /* 0x000fe400078e020d */
[----:B--2---:R-:W-:-:S04]  /*0970*/  @!P1 IMAD.WIDE.U32 R8, R4, R11, R8 ;  /* 0x0000000b04089225 */ /* 0x004fc800078e0008 */
[----:B------:R-:W-:Y:S02]  /*0980*/  @!P1 IMAD.MOV.U32 R16, RZ, RZ, R8 ;  /* 0x000000ffff109224 */ /* 0x000fe400078e0008 */
[----:B------:R-:W-:Y:S01]  /*0990*/  @!P1 IMAD.MOV.U32 R17, RZ, RZ, R9 ;  /* 0x000000ffff119224 */ /* 0x000fe200078e0009 */
[----:B------:R-:W-:Y:S06]  /*09a0*/  @!P2 BRA `(.L_x_6) ;  /* 0x00000000000ca947 */ /* 0x000fec0003800000 */
[----:B------:R-:W-:Y:S01]  /*09b0*/  UCGABAR_WAIT ;  /* 0x0000000000007dc7 */ /* 0x000fe20008000000 */
[----:B------:R-:W-:Y:S01]  /*09c0*/  CCTL.IVALL ;  /* 0x00000000ff00798f */ /* 0x000fe20002000000 */
[----:B------:R-:W-:Y:S05]  /*09d0*/  BRA `(.L_x_7) ;  /* 0x0000000000047947 */ /* 0x000fea0003800000 */
.L_x_6:
[----:B------:R-:W-:Y:S06]  /*09e0*/  BAR.SYNC.DEFER_BLOCKING 0x0 ;  /* 0x0000000000007b1d */ /* 0x000fec0000010000 */
.L_x_7:
[----:B------:R-:W-:Y:S05]  /*09f0*/  @!P3 BRA `(.L_x_8) ;  /* 0x00000064009cb947 */ /* 0x000fea0003800000 */
[----:B------:R-:W-:-:S13]  /*0a00*/  ISETP.GT.U32.AND P0, PT, R6, 0x1, PT ;  /* 0x000000010600780c */ /* 0x000fda0003f04070 */
[----:B0-----:R-:W-:Y:S05]  /*0a10*/  @P0 EXIT ;  /* 0x000000000000094d */ /* 0x001fea0003800000 */
[----:B------:R-:W-:Y:S01]  /*0a20*/  ULDC.64 UR4, c[0x0][0x650] ;  /* 0x0001940000047ab9 */ /* 0x000fe20000000a00 */
[----:B------:R-:W-:Y:S01]  /*0a30*/  PRMT R0, RZ, 0x7610, R0 ;  /* 0x00007610ff007816 */ /* 0x000fe20000000000 */
[----:B------:R-:W-:Y:S01]  /*0a40*/  IMAD.MOV.U32 R106, RZ, RZ, -0x1 ;  /* 0xffffffffff6a7424 */ /* 0x000fe200078e00ff */
[----:B------:R-:W-:Y:S01]  /*0a50*/  ISETP.GE.U32.AND P0, PT, R16, UR4, PT ;  /* 0x0000000410007c0c */ /* 0x000fe2000bf06070 */
[----:B------:R-:W-:Y:S02]  /*0a60*/  IMAD.MOV.U32 R107, RZ, RZ, -0x1 ;  /* 0xffffffffff6b7424 */ /* 0x000fe400078e00ff */
[----:B------:R-:W-:Y:S01]  /*0a70*/  IMAD.MOV.U32 R105, RZ, RZ, -0x1 ;  /* 0xffffffffff697424 */ /* 0x000fe200078e00ff */
[----:B------:R-:W-:-:S13]  /*0a80*/  ISETP.GE.U32.AND.EX P0, PT, R17, UR5, PT, P0 ;  /* 0x0000000511007c0c */ /* 0x000fda000bf06100 */
[----:B------:R-:W-:Y:S05]  /*0a90*/  @P0 BRA `(.L_x_9) ;  /* 0x0000000400280947 */ /* 0x000fea0003800000 */
[----:B------:R-:W0:Y:S01]  /*0aa0*/  LDC.64 R20, c[0x0][0x628] ;  /* 0x00018a00ff147b82 */ /* 0x000e220000000a00 */
[----:B------:R-:W-:Y:S02]  /*0ab0*/  IMAD.MOV.U32 R8, RZ, RZ, R16 ;  /* 0x000000ffff087224 */ /* 0x000fe400078e0010 */
[----:B------:R-:W-:-:S05]  /*0ac0*/  IMAD.MOV.U32 R9, RZ, RZ, R17 ;  /* 0x000000ffff097224 */ /* 0x000fca00078e0011 */
[----:B------:R-:W1:Y:S08]  /*0ad0*/  LDC R0, c[0x0][0x630] ;  /* 0x00018c00ff007b82 */ /* 0x000e700000000800 */
[----:B------:R-:W2:Y:S01]  /*0ae0*/  LDC.64 R26, c[0x0][0x620] ;  /* 0x00018800ff1a7b82 */ /* 0x000ea20000000a00 */
[----:B0-----:R-:W-:-:S04]  /*0af0*/  ISETP.NE.U32.AND P0, PT, R20, RZ, PT ;  /* 0x000000ff1400720c */ /* 0x001fc80003f05070 */
[----:B------:R-:W-:-:S13]  /*0b00*/  ISETP.NE.AND.EX P0, PT, R21, RZ, PT, P0 ;  /* 0x000000ff1500720c */ /* 0x000fda0003f05300 */
[----:B-12---:R-:W-:Y:S05]  /*0b10*/  @!P0 BRA `(.L_x_10) ;  /* 0x0000000000288947 */ /* 0x006fea0003800000 */
[----:B------:R-:W0:Y:S02]  /*0b20*/  LDC R13, c[0x0][0x634] ;  /* 0x00018d00ff0d7b82 */ /* 0x000e240000000800 */
[----:B0-----:R-:W-:-:S05]  /*0b30*/  IADD3 R13, P0, R16, R13, RZ ;  /* 0x0000000d100d7210 */ /* 0x001fca0007f1e0ff */
[----:B------:R-:W-:-:S04]  /*0b40*/  IMAD.X R15, RZ, RZ, R17, P0 ;  /* 0x000000ffff0f7224 */ /* 0x000fc800000e0611 */
[----:B------:R-:W-:-:S04]  /*0b50*/  IMAD.WIDE.U32 R8, R15, R20, RZ ;  /* 0x000000140f087225 */ /* 0x000fc800078e00ff */
[----:B------:R-:W-:-:S04]  /*0b60*/  IMAD.WIDE.U32 R10, P0, R13, R21, R8 ;  /* 0x000000150d0a7225 */ /* 0x000fc80007800008 */
[----:B------:R-:W-:-:S04]  /*0b70*/  IMAD.WIDE.U32 R8, R13, R20, RZ ;  /* 0x000000140d087225 */ /* 0x000fc800078e00ff */
[----:B------:R-:W-:Y:S01]  /*0b80*/  IMAD.X R13, RZ, RZ, RZ, P0 ;  /* 0x000000ffff0d7224 */ /* 0x000fe200000e06ff */
[----:B------:R-:W-:Y:S01]  /*0b90*/  IADD3 RZ, P0, R9, R10, RZ ;  /* 0x0000000a09ff7210 */ /* 0x000fe20007f1e0ff */
[----:B------:R-:W-:-:S04]  /*0ba0*/  IMAD.MOV.U32 R12, RZ, RZ, R11 ;  /* 0x000000ffff0c7224 */ /* 0x000fc800078e000b */
[----:B------:R-:W-:-:S08]  /*0bb0*/  IMAD.WIDE.U32.X R8, R15, R21, R12, P0 ;  /* 0x000000150f087225 */ /* 0x000fd000000e040c */
.L_x_10:
[----:B------:R-:W0:Y:S01]  /*0bc0*/  LDC.64 R20, c[0x0][0x640] ;  /* 0x00019000ff147b82 */ /* 0x000e220000000a00 */
[--C-:B------:R-:W-:Y:S01]  /*0bd0*/  SHF.R.U64 R105, R8, R0, R9.reuse ;  /* 0x0000000008697219 */ /* 0x100fe20000001209 */
[----:B------:R-:W-:Y:S01]  /*0be0*/  IMAD R28, R7, R24, R4 ;  /* 0x00000018071c7224 */ /* 0x000fe200078e0204 */
[----:B------:R-:W-:Y:S01]  /*0bf0*/  SHF.R.U32.HI R0, RZ, R0, R9 ;  /* 0x00000000ff007219 */ /* 0x000fe20000011609 */
[----:B------:R-:W-:Y:S01]  /*0c00*/  IMAD.MOV.U32 R25, RZ, RZ, 0x1 ;  /* 0x00000001ff197424 */ /* 0x000fe200078e00ff */
[----:B------:R-:W-:-:S03]  /*0c10*/  IADD3 R5, P0, RZ, -R105, RZ ;  /* 0x80000069ff057210 */ /* 0x000fc60007f1e0ff */
[----:B------:R-:W1:Y:S02]  /*0c20*/  LDC R6, c[0x0][0x618] ;  /* 0x00018600ff067b82 */ /* 0x000e640000000800 */
[----:B------:R-:W-:-:S04]  /*0c30*/  IMAD.X R9, RZ, RZ, ~R0, P0 ;  /* 0x000000ffff097224 */ /* 0x000fc800000e0e00 */
[-C--:B------:R-:W-:Y:S02]  /*0c40*/  IMAD R0, R9, R26.reuse, RZ ;  /* 0x0000001a09007224 */ /* 0x080fe400078e02ff */
[----:B------:R-:W2:Y:S01]  /*0c50*/  LDC R11, c[0x0][0x608] ;  /* 0x00018200ff0b7b82 */ /* 0x000ea20000000800 */
[----:B------:R-:W-:-:S04]  /*0c60*/  IMAD.WIDE.U32 R8, R5, R26, R16 ;  /* 0x0000001a05087225 */ /* 0x000fc800078e0010 */
[----:B------:R-:W-:-:S03]  /*0c70*/  IMAD R5, R5, R27, R0 ;  /* 0x0000001b05057224 */ /* 0x000fc600078e0200 */
[----:B------:R-:W3:Y:S01]  /*0c80*/  LDC R12, c[0x0][0x658] ;  /* 0x00019600ff0c7b82 */ /* 0x000ee20000000800 */
[----:B0-----:R-:W-:Y:S01]  /*0c90*/  ISETP.NE.U32.AND P0, PT, R20, RZ, PT ;  /* 0x000000ff1400720c */ /* 0x001fe20003f05070 */
[----:B------:R-:W-:Y:S02]  /*0ca0*/  IMAD.IADD R5, R9, 0x1, R5 ;  /* 0x0000000109057824 */ /* 0x000fe400078e0205 */
[----:B------:R-:W-:Y:S01]  /*0cb0*/  IMAD.MOV.U32 R9, RZ, RZ, -0x1 ;  /* 0xffffffffff097424 */ /* 0x000fe200078e00ff */
[----:B------:R-:W-:-:S03]  /*0cc0*/  ISETP.NE.AND.EX P0, PT, R21, RZ, PT, P0 ;  /* 0x000000ff1500720c */ /* 0x000fc60003f05300 */
[----:B------:R-:W0:Y:S01]  /*0cd0*/  LDC R15, c[0x0][0x600] ;  /* 0x00018000ff0f7b82 */ /* 0x000e220000000800 */
[-CC-:B-1----:R-:W-:Y:S02]  /*0ce0*/  SHF.R.U64 R13, R8, R6.reuse, R5.reuse ;  /* 0x00000006080d7219 */ /* 0x182fe40000001205 */
[----:B------:R-:W-:-:S05]  /*0cf0*/  SHF.R.U32.HI R0, RZ, R6, R5 ;  /* 0x00000006ff007219 */ /* 0x000fca0000011605 */
[----:B------:R-:W1:Y:S01]  /*0d00*/  LDC R14, c[0x0][0x648] ;  /* 0x00019200ff0e7b82 */ /* 0x000e620000000800 */
[-CC-:B--2---:R-:W-:Y:S02]  /*0d10*/  SHF.R.U64 R29, R13, R11.reuse, R0.reuse ;  /* 0x0000000b0d1d7219 */ /* 0x184fe40000001200 */
[----:B------:R-:W-:-:S05]  /*0d20*/  SHF.R.U32.HI R5, RZ, R11, R0 ;  /* 0x0000000bff057219 */ /* 0x000fca0000011600 */
[----:B------:R-:W2:Y:S01]  /*0d30*/  LDC R26, c[0x0][0x638] ;  /* 0x00018e00ff1a7b82 */ /* 0x000ea20000000800 */
[-CC-:B---3--:R-:W-:Y:S02]  /*0d40*/  SHF.R.U64 R24, R29, R12.reuse, R5.reuse ;  /* 0x0000000c1d187219 */ /* 0x188fe40000001205 */
[-C--:B------:R-:W-:Y:S02]  /*0d50*/  SHF.L.U32 R0, R9, R12.reuse, RZ ;  /* 0x0000000c09007219 */ /* 0x080fe400000006ff */
[----:B------:R-:W-:Y:S01]  /*0d60*/  SHF.R.U32.HI R5, RZ, R12, R5 ;  /* 0x0000000cff057219 */ /* 0x000fe20000011605 */
[----:B------:R-:W-:Y:S01]  /*0d70*/  IMAD.MOV.U32 R4, RZ, RZ, R24 ;  /* 0x000000ffff047224 */ /* 0x000fe200078e0018 */
[----:B------:R-:W-:Y:S01]  /*0d80*/  LOP3.LUT R10, RZ, R0, RZ, 0x33, !PT ;  /* 0x00000000ff0a7212 */ /* 0x000fe200078e33ff */
[----:B------:R-:W3:Y:S01]  /*0d90*/  LDC R27, c[0x0][0x610] ;  /* 0x00018400ff1b7b82 */ /* 0x000ee20000000800 */
[----:B------:R-:W-:Y:S05]  /*0da0*/  @!P0 BRA `(.L_x_11) ;  /* 0x0000000000288947 */ /* 0x000fea0003800000 */
[----:B------:R-:W4:Y:S02]  /*0db0*/  LDC R9, c[0x0][0x64c] ;  /* 0x00019300ff097b82 */ /* 0x000f240000000800 */
[----:B----4-:R-:W-:-:S05]  /*0dc0*/  IADD3 R9, P0, R24, R9, RZ ;  /* 0x0000000918097210 */ /* 0x010fca0007f1e0ff */
        /* <DEDUP_REMOVED lines=8> */
.L_x_11:
[----:B-1----:R-:W-:Y:S01]  /*0e50*/  SHF.R.U64 R4, R4, R14, R5 ;  /* 0x0000000e04047219 */ /* 0x002fe20000001205 */
[----:B0-----:R-:W-:Y:S01]  /*0e60*/  VIADD R6, R15, 0xffffffff ;  /* 0xffffffff0f067836 */ /* 0x001fe20000000000 */
[----:B------:R-:W-:Y:S02]  /*0e70*/  SHF.L.U32 R0, R25, R12, RZ ;  /* 0x0000000c19007219 */ /* 0x000fe400000006ff */
[----:B------:R-:W-:Y:S01]  /*0e80*/  LOP3.LUT R5, R29, R10, RZ, 0xc0, !PT ;  /* 0x0000000a1d057212 */ /* 0x000fe200078ec0ff */
[----:B------:R-:W-:Y:S01]  /*0e90*/  IMAD.MOV R7, RZ, RZ, -R4 ;  /* 0x000000ffff077224 */ /* 0x000fe200078e0a04 */
[----:B------:R-:W-:Y:S02]  /*0ea0*/  SEL R3, R3, R28, !P1 ;  /* 0x0000001c03037207 */ /* 0x000fe40004800000 */
[----:B------:R-:W-:Y:S01]  /*0eb0*/  LOP3.LUT R6, R13, R6, RZ, 0xc0, !PT ;  /* 0x000000060d067212 */ /* 0x000fe200078ec0ff */
[----:B------:R-:W-:Y:S02]  /*0ec0*/  IMAD R4, R0, R4, R5 ;  /* 0x0000000400047224 */ /* 0x000fe400078e0205 */
[----:B--2---:R-:W-:-:S02]  /*0ed0*/  IMAD R0, R7, R26, R24 ;  /* 0x0000001a07007224 */ /* 0x004fc400078e0218 */
[----:B---3--:R-:W-:Y:S02]  /*0ee0*/  IMAD R3, R4, R27, R3 ;  /* 0x0000001b04037224 */ /* 0x008fe400078e0203 */
[----:B------:R-:W-:Y:S02]  /*0ef0*/  IMAD R106, R0, R15, R6 ;  /* 0x0000000f006a7224 */ /* 0x000fe400078e0206 */
[----:B------:R-:W-:-:S03]  /*0f00*/  IMAD.MOV.U32 R4, RZ, RZ, 0x1 ;  /* 0x00000001ff047424 */ /* 0x000fc600078e00ff */
[----:B------:R-:W-:Y:S02]  /*0f10*/  SEL R107, R106, R3, !P1 ;  /* 0x000000036a6b7207 */ /* 0x000fe40004800000 */
[----:B------:R-:W-:Y:S02]  /*0f20*/  PRMT R0, R4, 0x7610, R0 ;  /* 0x0000761004007816 */ /* 0x000fe40000000000 */
[----:B------:R-:W-:-:S07]  /*0f30*/  SEL R106, R3, R106, !P1 ;  /* 0x0000006a036a7207 */ /* 0x000fce0004800000 */
.L_x_9:
[----:B------:R-:W-:-:S08]  /*0f40*/  NOP ;  /* 0x0000000000007918 */ /* 0x000fd00000000000 */
[----:B------:R-:W0:Y:S02]  /*0f50*/  USETMAXREG.TRY_ALLOC.CTAPOOL UP0, 0xe8 ;  /* 0x000000e8000079c8 */ /* 0x000e240008000600 */
[----:B0-----:R-:W-:-:S13]  /*0f60*/  PLOP3.LUT P0, PT, PT, PT, UP0, 0x80, 0x0 ;  /* 0x000000000000781c */ /* 0x001fda0003f0f008 */
[----:B------:R-:W-:Y:S05]  /*0f70*/  @!P0 BRA `(.L_x_9) ;  /* 0xfffffffc00f08947 */ /* 0x000fea000383ffff */
[----:B------:R-:W-:Y:S01]  /*0f80*/  ULDC.64 UR4, c[0x0][0x598] ;  /* 0x0001660000047ab9 */ /* 0x000fe20000000a00 */
[----:B------:R-:W-:Y:S01]  /*0f90*/  ULDC.64 UR36, c[0x0][0x208] ;  /* 0x0000820000247ab9 */ /* 0x000fe20000000a00 */
[----:B------:R-:W-:-:S04]  /*0fa0*/  ISETP.NE.U32.AND P0, PT, RZ, UR4, PT ;  /* 0x00000004ff007c0c */ /* 0x000fc8000bf05070 */
[----:B------:R-:W-:-:S13]  /*0fb0*/  ISETP.NE.AND.EX P0, PT, RZ, UR5, PT, P0 ;  /* 0x00000005ff007c0c */ /* 0x000fda000bf05300 */
[----:B------:R-:W-:Y:S05]  /*0fc0*/  @!P0 BRA `(.L_x_12) ;  /* 0x00000000001c8947 */ /* 0x000fea0003800000 */
[----:B------:R-:W0:Y:S02]  /*0fd0*/  LDC.64 R4, c[0x0][0x598] ;  /* 0x00016600ff047b82 */ /* 0x000e240000000a00 */
[----:B0-----:R-:W2:Y:S02]  /*0fe0*/  LDG.E.64 R4, desc[UR36][R4.64] ;  /* 0x0000002404047981 */ /* 0x001ea4000c1e1b00 */
[----:B--2---:R-:W-:-:S04]  /*0ff0*/  ISETP.NE.U32.AND P0, PT, R4, RZ, PT ;  /* 0x000000ff0400720c */ /* 0x004fc80003f05070 */
[----:B------:R-:W-:-:S13]  /*1000*/  ISETP.NE.AND.EX P0, PT, R5, RZ, PT, P0 ;  /* 0x000000ff0500720c */ /* 0x000fda0003f05300 */
[----:B------:R-:W-:Y:S05]  /*1010*/  @!P0 BRA `(.L_x_12) ;  /* 0x0000000000088947 */ /* 0x000fea0003800000 */
[----:B------:R0:W5:Y:S01]  /*1020*/  LD.E R96, desc[UR36][R4.64] ;  /* 0x0000002404607980 */ /* 0x000162000c101900 */
[----:B------:R-:W-:Y:S05]  /*1030*/  BRA `(.L_x_13) ;  /* 0x0000000000247947 */ /* 0x000fea0003800000 */
.L_x_12:
[----:B------:R-:W-:Y:S02]  /*1040*/  ULDC.64 UR4, c[0x0][0x588] ;  /* 0x0001620000047ab9 */ /* 0x000fe40000000a00 */
[----:B------:R-:W-:-:S04]  /*1050*/  ISETP.NE.U32.AND P0, PT, RZ, UR4, PT ;  /* 0x00000004ff007c0c */ /* 0x000fc8000bf05070 */
[----:B------:R-:W-:-:S13]  /*1060*/  ISETP.NE.AND.EX P0, PT, RZ, UR5, PT, P0 ;  /* 0x00000005ff007c0c */ /* 0x000fda000bf05300 */
[----:B------:R-:W-:Y:S05]  /*1070*/  @!P0 BRA `(.L_x_14) ;  /* 0x00000000000c8947 */ /* 0x000fea0003800000 */
[----:B------:R-:W0:Y:S02]  /*1080*/  LDC.64 R96, c[0x0][0x588] ;  /* 0x00016200ff607b82 */ /* 0x000e240000000a00 */
[----:B0-----:R1:W5:Y:S01]  /*1090*/  LDG.E R96, desc[UR36][R96.64] ;  /* 0x0000002460607981 */ /* 0x001362000c1e1900 */
[----:B------:R-:W-:Y:S05]  /*10a0*/  BRA `(.L_x_13) ;  /* 0x0000000000087947 */ /* 0x000fea0003800000 */
.L_x_14:
[----:B------:R-:W-:Y:S02]  /*10b0*/  ULDC UR4, c[0x0][0x580] ;  /* 0x0001600000047ab9 */ /* 0x000fe40000000800 */
[----:B------:R-:W-:-:S07]  /*10c0*/  IMAD.U32 R96, RZ, RZ, UR4 ;  /* 0x00000004ff607e24 */ /* 0x000fce000f8e00ff */
.L_x_13:
[----:B------:R-:W-:Y:S02]  /*10d0*/  ULDC.64 UR4, c[0x0][0x5a0] ;  /* 0x0001680000047ab9 */ /* 0x000fe40000000a00 */
[----:B------:R-:W-:-:S04]  /*10e0*/  ISETP.NE.U32.AND P0, PT, RZ, UR4, PT ;  /* 0x00000004ff007c0c */ /* 0x000fc8000bf05070 */
[----:B------:R-:W-:-:S13]  /*10f0*/  ISETP.NE.AND.EX P0, PT, RZ, UR5, PT, P0 ;  /* 0x00000005ff007c0c */ /* 0x000fda000bf05300 */
[----:B------:R-:W-:Y:S05]  /*1100*/  @!P0 BRA `(.L_x_15) ;  /* 0x00000000001c8947 */ /* 0x000fea0003800000 */
[----:B0-----:R-:W0:Y:S02]  /*1110*/  LDC.64 R4, c[0x0][0x5a0] ;  /* 0x00016800ff047b82 */ /* 0x001e240000000a00 */
[----:B0-----:R-:W2:Y:S02]  /*1120*/  LDG.E.64 R4, desc[UR36][R4.64] ;  /* 0x0000002404047981 */ /* 0x001ea4000c1e1b00 */
[----:B--2---:R-:W-:-:S04]  /*1130*/  ISETP.NE.U32.AND P0, PT, R4, RZ, PT ;  /* 0x000000ff0400720c */ /* 0x004fc80003f05070 */
[----:B------:R-:W-:-:S13]  /*1140*/  ISETP.NE.AND.EX P0, PT, R5, RZ, PT, P0 ;  /* 0x000000ff0500720c */ /* 0x000fda0003f05300 */
[----:B------:R-:W-:Y:S05]  /*1150*/  @!P0 BRA `(.L_x_15) ;  /* 0x0000000000088947 */ /* 0x000fea0003800000 */
[----:B-1----:R0:W5:Y:S01]  /*1160*/  LD.E R97, desc[UR36][R4.64] ;  /* 0x0000002404617980 */ /* 0x002162000c101900 */
[----:B------:R-:W-:Y:S05]  /*1170*/  BRA `(.L_x_16) ;  /* 0x0000000000247947 */ /* 0x000fea0003800000 */
.L_x_15:
[----:B------:R-:W-:Y:S02]  /*1180*/  ULDC.64 UR4, c[0x0][0x590] ;  /* 0x0001640000047ab9 */ /* 0x000fe40000000a00 */
[----:B------:R-:W-:-:S04]  /*1190*/  ISETP.NE.U32.AND P0, PT, RZ, UR4, PT ;  /* 0x00000004ff007c0c */ /* 0x000fc8000bf05070 */
[----:B------:R-:W-:-:S13]  /*11a0*/  ISETP.NE.AND.EX P0, PT, RZ, UR5, PT, P0 ;  /* 0x00000005ff007c0c */ /* 0x000fda000bf05300 */
[----:B------:R-:W-:Y:S05]  /*11b0*/  @!P0 BRA `(.L_x_17) ;  /* 0x00000000000c8947 */ /* 0x000fea0003800000 */
[----:B0-----:R-:W1:Y:S02]  /*11c0*/  LDC.64 R4, c[0x0][0x590] ;  /* 0x00016400ff047b82 */ /* 0x001e640000000a00 */
[----:B-1----:R1:W5:Y:S01]  /*11d0*/  LDG.E R97, desc[UR36][R4.64] ;  /* 0x0000002404617981 */ /* 0x002362000c1e1900 */
[----:B------:R-:W-:Y:S05]  /*11e0*/  BRA `(.L_x_16) ;  /* 0x0000000000087947 */ /* 0x000fea0003800000 */
.L_x_17:
[----:B------:R-:W-:Y:S02]  /*11f0*/  ULDC UR4, c[0x0][0x584] ;  /* 0x0001610000047ab9 */ /* 0x000fe40000000800 */
[----:B-1----:R-:W-:-:S07]  /*1200*/  IMAD.U32 R97, RZ, RZ, UR4 ;  /* 0x00000004ff617e24 */ /* 0x002fce000f8e00ff */
.L_x_16:
[----:B------:R-:W-:-:S13]  /*1210*/  LOP3.LUT P0, RZ, R0, 0xff, RZ, 0xc0, !PT ;  /* 0x000000ff00ff7812 */ /* 0x000fda000780c0ff */
[----:B------:R-:W-:Y:S05]  /*1220*/  @!P0 EXIT ;  /* 0x000000000000894d */ /* 0x000fea0003800000 */
[----:B01----:R-:W0:Y:S01]  /*1230*/  LDC.64 R4, c[0x0][0x5c8] ;  /* 0x00017200ff047b82 */ /* 0x003e220000000a00 */
[----:B------:R-:W-:Y:S01]  /*1240*/  ULDC UR4, c[0x0][0x28c] ;  /* 0x0000a30000047ab9 */ /* 0x000fe20000000800 */
[----:B------:R-:W-:Y:S01]  /*1250*/  UMOV UR38, URZ ;  /* 0x0000003f00267c82 */ /* 0x000fe20008000000 */
[----:B------:R-:W-:Y:S01]  /*1260*/  UIADD3 UR4, UR4, 0x3f, URZ ;  /* 0x0000003f04047890 */ /* 0x000fe2000fffe03f */
[----:B------:R-:W-:-:S03]  /*1270*/  UMOV UR39, URZ ;  /* 0x0000003f00277c82 */ /* 0x000fc60008000000 */
[----:B------:R-:W-:-:S04]  /*1280*/  USHF.R.S32.HI UR5, URZ, 0x1f, UR4 ;  /* 0x0000001f3f057899 */ /* 0x000fc80008011404 */
[----:B------:R-:W-:-:S04]  /*1290*/  ULEA.HI UR5, UR5, UR4, URZ, 0x6 ;  /* 0x0000000405057291 */ /* 0x000fc8000f8f303f */
[----:B------:R-:W-:Y:S01]  /*12a0*/  USHF.R.S32.HI UR40, URZ, 0x6, UR5 ;  /* 0x000000063f287899 */ /* 0x000fe20008011405 */
[C-C-:B0-----:R-:W-:Y:S01]  /*12b0*/  SHF.L.U64.HI R98, R4.reuse, 0x7, R5.reuse ;  /* 0x0000000704627819 */ /* 0x141fe20000010205 */
[C---:B------:R-:W-:Y:S01]  /*12c0*/  IMAD.SHL.U32 R101, R4.reuse, 0x80, RZ ;  /* 0x0000008004657824 */ /* 0x040fe200078e00ff */
[C-C-:B------:R-:W-:Y:S01]  /*12d0*/  SHF.L.U64.HI R99, R4.reuse, 0x3, R5.reuse ;  /* 0x0000000304637819 */ /* 0x140fe20000010205 */
[C---:B------:R-:W-:Y:S01]  /*12e0*/  IMAD.SHL.U32 R102, R4.reuse, 0x8, RZ ;  /* 0x0000000804667824 */ /* 0x040fe200078e00ff */
[C---:B------:R-:W-:Y:S01]  /*12f0*/  SHF.L.U64.HI R100, R4.reuse, 0x8, R5 ;  /* 0x0000000804647819 */ /* 0x040fe20000010205 */
[----:B------:R-:W-:-:S07]  /*1300*/  IMAD.SHL.U32 R103, R4, 0x100, RZ ;  /* 0x0000010004677824 */ /* 0x000fce00078e00ff */
.L_x_67:
[----:B------:R-:W-:Y:S01]  /*1310*/  LOP3.LUT R0, R18, 0x80, RZ, 0xc0, !PT ;  /* 0x0000008012007812 */ /* 0x000fe200078ec0ff */
[----:B0-----:R-:W0:Y:S01]  /*1320*/  S2UR UR7, SR_CgaCtaId ;  /* 0x00000000000779c3 */ /* 0x001e220000008800 */
[----:B------:R-:W-:Y:S02]  /*1330*/  UMOV UR6, 0x400 ;  /* 0x0000040000067882 */ /* 0x000fe40000000000 */
[----:B------:R-:W-:-:S06]  /*1340*/  SHF.R.U32.HI R0, RZ, 0x7, R0 ;  /* 0x00000007ff007819 */ /* 0x000fcc0000011600 */
[----:B------:R-:W1:Y:S01]  /*1350*/  SHFL.IDX PT, R0, R0, RZ, 0x1f ;  /* 0x00001fff00007589 */ /* 0x000e6200000e0000 */
[----:B0-----:R-:W-:Y:S01]  /*1360*/  ULEA UR6, UR7, UR6, 0x18 ;  /* 0x0000000607067291 */ /* 0x001fe2000f8ec03f */
[----:B-1----:R-:W-:-:S13]  /*1370*/  R2UR UR4, R0 ;  /* 0x00000000000472ca */ /* 0x002fda00000e0000 */
[----:B------:R-:W-:-:S04]  /*1380*/  ULEA.HI UR5, UR4, UR4, URZ, 0x1 ;  /* 0x0000000404057291 */ /* 0x000fc8000f8f083f */
[----:B------:R-:W-:-:S04]  /*1390*/  ULOP3.LUT UR5, UR5, 0xffffe, URZ, 0xc0, !UPT ;  /* 0x000ffffe05057892 */ /* 0x000fc8000f8ec03f */
[----:B------:R-:W-:-:S03]  /*13a0*/  UIADD3 UR5, UR4, -UR5, URZ ;  /* 0x8000000504057290 */ /* 0x000fc6000fffe03f */
[----:B------:R-:W-:Y:S01]  /*13b0*/  ULDC UR4, c[0x0][0x28c] ;  /* 0x0000a30000047ab9 */ /* 0x000fe20000000800 */
[----:B------:R-:W-:Y:S01]  /*13c0*/  ULEA UR5, UR5, UR6, 0xc ;  /* 0x0000000605057291 */ /* 0x000fe2000f8e603f */
[----:B------:R-:W-:-:S03]  /*13d0*/  ISETP.LT.AND P0, PT, RZ, UR4, PT ;  /* 0x00000004ff007c0c */ /* 0x000fc6000bf01270 */
[----:B------:R-:W-:-:S04]  /*13e0*/  UIADD3 UR5, UR5, 0x180, URZ ;  /* 0x0000018005057890 */ /* 0x000fc8000fffe03f */
[----:B------:R-:W-:-:S04]  /*13f0*/  USHF.R.U32.HI UR5, URZ, 0x4, UR5 ;  /* 0x000000043f057899 */ /* 0x000fc80008011605 */
[----:B------:R-:W-:Y:S02]  /*1400*/  ULOP3.LUT UR41, UR5, 0x3fff, URZ, 0xc0, !UPT ;  /* 0x00003fff05297892 */ /* 0x000fe4000f8ec03f */
[----:B------:R-:W-:Y:S10]  /*1410*/  @P0 BRA `(.L_x_18) ;  /* 0x0000000000400947 */ /* 0x000ff40003800000 */
[----:B------:R-:W-:Y:S01]  /*1420*/  MOV R0, 0x0 ;  /* 0x0000000000007802 */ /* 0x000fe20000000f00 */
[----:B------:R-:W-:Y:S01]  /*1430*/  ULDC.64 UR4, c[0x4][0x68] ;  /* 0x01001a0000047ab9 */ /* 0x000fe20000000a00 */
[----:B------:R-:W-:Y:S01]  /*1440*/  ULDC.64 UR6, c[0x4][0x8] ;  /* 0x0100020000067ab9 */ /* 0x000fe20000000a00 */
[----:B------:R-:W-:Y:S01]  /*1450*/  IMAD.U32 R4, RZ, RZ, UR4 ;  /* 0x00000004ff047e24 */ /* 0x000fe2000f8e00ff */
[----:B------:R0:W1:Y:S01]  /*1460*/  LDC.64 R14, c[0x4][R0] ;  /* 0x01000000000e7b82 */ /* 0x0000620000000a00 */
[----:B------:R-:W-:Y:S01]  /*1470*/  IMAD.U32 R5, RZ, RZ, UR5 ;  /* 0x00000005ff057e24 */ /* 0x000fe2000f8e00ff */
[----:B------:R-:W-:Y:S01]  /*1480*/  ULDC.64 UR4, c[0x4][0x70] ;  /* 0x01001c0000047ab9 */ /* 0x000fe20000000a00 */
[----:B------:R-:W-:Y:S02]  /*1490*/  IMAD.U32 R10, RZ, RZ, UR6 ;  /* 0x00000006ff0a7e24 */ /* 0x000fe4000f8e00ff */
[----:B------:R-:W-:Y:S02]  /*14a0*/  IMAD.U32 R6, RZ, RZ, UR4 ;  /* 0x00000004ff067e24 */ /* 0x000fe4000f8e00ff */
[----:B------:R-:W-:-:S02]  /*14b0*/  IMAD.U32 R7, RZ, RZ, UR5 ;  /* 0x00000005ff077e24 */ /* 0x000fc4000f8e00ff */
[----:B------:R-:W-:Y:S02]  /*14c0*/  IMAD.U32 R11, RZ, RZ, UR7 ;  /* 0x00000007ff0b7e24 */ /* 0x000fe4000f8e00ff */
[----:B------:R-:W-:Y:S02]  /*14d0*/  IMAD.MOV.U32 R8, RZ, RZ, 0x1e1 ;  /* 0x000001e1ff087424 */ /* 0x000fe400078e00ff */
[----:B------:R-:W-:Y:S02]  /*14e0*/  IMAD.MOV.U32 R12, RZ, RZ, 0x1 ;  /* 0x00000001ff0c7424 */ /* 0x000fe400078e00ff */
[----:B0-----:R-:W-:-:S07]  /*14f0*/  IMAD.MOV.U32 R13, RZ, RZ, RZ ;  /* 0x000000ffff0d7224 */ /* 0x001fce00078e00ff */
[----:B------:R-:W-:-:S07]  /*1500*/  LEPC R20, `(.L_x_18) ;  /* 0x000000001014794e */ /* 0x000fce0000000000 */
[----:B-1---5:R-:W-:Y:S05]  /*1510*/  CALL.ABS.NOINC R14 ;  /* 0x000000000e007343 */ /* 0x022fea0003c00000 */
.L_x_18:
[----:B------:R-:W-:-:S04]  /*1520*/  LOP3.LUT R0, R19, 0x1, RZ, 0xfc, !PT ;  /* 0x0000000113007812 */ /* 0x000fc800078efcff */
[----:B------:R-:W-:-:S13]  /*1530*/  ISETP.NE.AND P0, PT, R0, 0x3, PT ;  /* 0x000000030000780c */ /* 0x000fda0003f05270 */
[----:B------:R-:W-:Y:S05]  /*1540*/  @!P0 BRA `(.L_x_19) ;  /* 0x0000000000048947 */ /* 0x000fea0003800000 */
[----:B------:R-:W-:Y:S01]  /*1550*/  BPT.TRAP 0x1 ;  /* 0x000000040000795c */ /* 0x000fe20000300000 */
.L_x_19:
[----:B------:R-:W0:Y:S01]  /*1560*/  S2UR UR5, SR_CgaCtaId ;  /* 0x00000000000579c3 */ /* 0x000e220000008800 */
[----:B------:R-:W-:Y:S01]  /*1570*/  UMOV UR4, 0x400 ;  /* 0x0000040000047882 */ /* 0x000fe20000000000 */
[----:B------:R-:W-:Y:S02]  /*1580*/  IMAD.U32 R0, RZ, RZ, UR38 ;  /* 0x00000026ff007e24 */ /* 0x000fe4000f8e00ff */
[----:B------:R-:W-:-:S03]  /*1590*/  IMAD.U32 R3, RZ, RZ, UR39 ;  /* 0x00000027ff037e24 */ /* 0x000fc6000f8e00ff */
[----:B------:R-:W-:Y:S01]  /*15a0*/  SHF.L.U32 R0, R0, 0x1f, RZ ;  /* 0x0000001f00007819 */ /* 0x000fe200000006ff */
[----:B0-----:R-:W-:-:S06]  /*15b0*/  ULEA UR4, UR5, UR4, 0x18 ;  /* 0x0000000405047291 */ /* 0x001fcc000f8ec03f */
[----:B------:R-:W-:-:S04]  /*15c0*/  IMAD.U32 R6, RZ, RZ, UR4 ;  /* 0x00000004ff067e24 */ /* 0x000fc8000f8e00ff */
[----:B------:R-:W-:-:S04]  /*15d0*/  IMAD R3, R3, 0x8, R6 ;  /* 0x0000000803037824 */ /* 0x000fc800078e0206 */
[----:B------:R0:W1:Y:S01]  /*15e0*/  SYNCS.PHASECHK.TRANS64.TRYWAIT P1, [R3+URZ], R0 ;  /* 0x00000000030075a7 */ /* 0x000062000802017f */
[----:B------:R-:W-:Y:S05]  /*15f0*/  @!P0 BRA `(.L_x_20) ;  /* 0x0000000000048947 */ /* 0x000fea0003800000 */
[----:B------:R-:W-:Y:S01]  /*1600*/  BPT.TRAP 0x1 ;  /* 0x000000040000795c */ /* 0x000fe20000300000 */
.L_x_20:
[----:B-1----:R-:W-:Y:S05]  /*1610*/  @P1 BRA `(.L_x_21) ;  /* 0x0000000000081947 */ /* 0x002fea0003800000 */
[----:B------:R-:W1:Y:S02]  /*1620*/  SYNCS.PHASECHK.TRANS64.TRYWAIT P1, [R3+URZ], R0 ;  /* 0x00000000030075a7 */ /* 0x000e64000802017f */
[----:B-1----:R-:W-:Y:S05]  /*1630*/  @!P1 BRA `(.L_x_22) ;  /* 0x00000070008c9947 */ /* 0x002fea0003800000 */
.L_x_21:
[----:B------:R-:W-:-:S04]  /*1640*/  UISETP.LT.AND UP0, UPT, UR40, 0x1, UPT ;  /* 0x000000012800788c */ /* 0x000fc8000bf01270 */
[----:B------:R-:W-:-:S06]  /*1650*/  USEL UR4, UR40, 0x1, UP0 ;  /* 0x0000000128047887 */ /* 0x000fcc0008000000 */
[----:B01----:R-:W-:Y:S01]  /*1660*/  IMAD.U32 R0, RZ, RZ, UR4 ;  /* 0x00000004ff007e24 */ /* 0x003fe2000f8e00ff */
[----:B------:R-:W-:Y:S05]  /*1670*/  WARPSYNC.ALL ;  /* 0x0000000000007948 */ /* 0x000fea0003800000 */
[----:B------:R-:W-:-:S04]  /*1680*/  IADD3 R0, -R0, UR40, RZ ;  /* 0x0000002800007c10 */ /* 0x000fc8000fffe1ff */
[----:B------:R-:W-:Y:S02]  /*1690*/  ISETP.GE.AND P1, PT, R0, 0x1, PT ;  /* 0x000000010000780c */ /* 0x000fe40003f26270 */
[----:B------:R-:W-:Y:S01]  /*16a0*/  R2UR UR4, R6 ;  /* 0x00000000060472ca */ /* 0x000fe200000e0000 */
[----:B------:R-:W-:Y:S01]  /*16b0*/  WARPGROUP.ARRIVE ;  /* 0x00000000000079c5 */ /* 0x000fe20000000000 */
[----:B------:R-:W-:Y:S01]  /*16c0*/  UMOV UR17, 0x80000020 ;  /* 0x8000002000117882 */ /* 0x000fe20000000000 */
[----:B------:R-:W-:Y:S01]  /*16d0*/  UMOV UR19, 0x80000020 ;  /* 0x8000002000137882 */ /* 0x000fe20000000000 */
[----:B------:R-:W-:Y:S01]  /*16e0*/  UMOV UR13, UR17 ;  /* 0x00000011000d7c82 */ /* 0x000fe20008000000 */
[----:B------:R-:W-:Y:S01]  /*16f0*/  UMOV UR15, 0x80000020 ;  /* 0x80000020000f7882 */ /* 0x000fe20000000000 */
[----:B------:R-:W-:Y:S01]  /*1700*/  UMOV UR9, UR17 ;  /* 0x0000001100097c82 */ /* 0x000fe20008000000 */
[----:B------:R-:W-:-:S06]  /*1710*/  UMOV UR11, 0x80000020 ;  /* 0x80000020000b7882 */ /* 0x000fcc0000000000 */
[----:B------:R-:W-:-:S04]  /*1720*/  UIADD3 UR4, UR4, 0x30180, URZ ;  /* 0x0003018004047890 */ /* 0x000fc8000fffe03f */
[----:B------:R-:W-:-:S04]  /*1730*/  USHF.R.U32.HI UR4, URZ, 0x4, UR4 ;  /* 0x000000043f047899 */ /* 0x000fc80008011604 */
[----:B------:R-:W-:Y:S02]  /*1740*/  ULOP3.LUT UR5, UR4, 0x3fff, URZ, 0xc0, !UPT ;  /* 0x00003fff04057892 */ /* 0x000fe4000f8ec03f */
[----:B------:R-:W-:Y:S02]  /*1750*/  ULOP3.LUT UR4, UR41, 0x10000, URZ, 0xfc, !UPT ;  /* 0x0001000029047892 */ /* 0x000fe4000f8efc3f */
[----:B------:R-:W-:Y:S02]  /*1760*/  ULOP3.LUT UR5, UR5, 0x10000, URZ, 0xfc, !UPT ;  /* 0x0001000005057892 */ /* 0x000fe4000f8efc3f */
[----:B------:R-:W-:Y:S02]  /*1770*/  UIMAD UR6, UR39, 0x600, UR4 ;  /* 0x00000600270678a4 */ /* 0x000fe4000f8e0204 */
[----:B------:R-:W-:Y:S02]  /*1780*/  UIMAD UR7, UR39, 0xc0, UR5 ;  /* 0x000000c0270778a4 */ /* 0x000fe4000f8e0205 */
[----:B------:R-:W-:-:S02]  /*1790*/  UIADD3 UR20, UR6, 0x200, URZ ;  /* 0x0000020006147890 */ /* 0x000fc4000fffe03f */
[----:B------:R-:W-:Y:S01]  /*17a0*/  UIADD3 UR14, UR7, 0x40, URZ ;  /* 0x00000040070e7890 */ /* 0x000fe2000fffe03f */
[----:B------:R-:W-:Y:S02]  /*17b0*/  UMOV UR16, UR6 ;  /* 0x0000000600107c82 */ /* 0x000fe40008000000 */
[----:B------:R-:W-:Y:S01]  /*17c0*/  UMOV UR18, UR7 ;  /* 0x0000000700127c82 */ /* 0x000fe20008000000 */
[----:B------:R-:W-:Y:S01]  /*17d0*/  UMOV UR12, UR16 ;  /* 0x00000010000c7c82 */ /* 0x000fe20008000000 */
[----:B------:R-:W-:Y:S01]  /*17e0*/  IGMMA.64x16x32.S8.S8 R88, gdesc[UR16], RZ, !UPT, gsb0 ;  /* 0x00600000105879f1 */ /* 0x000fe2000c0410ff */
[----:B------:R-:W-:Y:S01]  /*17f0*/  UIADD3 UR10, UR7, 0x80, URZ ;  /* 0x00000080070a7890 */ /* 0x000fe2000fffe03f */
[----:B------:R-:W-:Y:S01]  /*1800*/  UMOV UR8, UR16 ;  /* 0x0000001000087c82 */ /* 0x000fe20008000000 */
[----:B------:R-:W-:Y:S02]  /*1810*/  WARPGROUP.DEPBAR.LE gsb0, 0x0 ;  /* 0x00008000000079c5 */ /* 0x000fe40000010000 */
[----:B------:R-:W-:-:S06]  /*1820*/  WARPGROUP.ARRIVE ;  /* 0x00000000000079c5 */ /* 0x000fcc0000000000 */
[----:B------:R-:W-:Y:S03]  /*1830*/  IGMMA.64x16x32.S8.S8 R64, gdesc[UR12], RZ, !UPT, gsb0 ;  /* 0x006000000c4079f1 */ /* 0x000fe6000c0410ff */
[----:B------:R-:W-:Y:S02]  /*1840*/  WARPGROUP.DEPBAR.LE gsb0, 0x0 ;  /* 0x00008000000079c5 */ /* 0x000fe40000010000 */
[----:B------:R-:W-:-:S06]  /*1850*/  WARPGROUP.ARRIVE ;  /* 0x00000000000079c5 */ /* 0x000fcc0000000000 */
[----:B------:R-:W-:Y:S01]  /*1860*/  IGMMA.64x16x32.S8.S8 R40, gdesc[UR8], RZ, !UPT, gsb0 ;  /* 0x00600000082879f1 */ /* 0x000fe2000c0410ff */
[----:B------:R-:W-:Y:S01]  /*1870*/  UMOV UR8, UR20 ;  /* 0x0000001400087c82 */ /* 0x000fe20008000000 */
[----:B------:R-:W-:Y:S01]  /*1880*/  UMOV UR9, 0x80000020 ;  /* 0x8000002000097882 */ /* 0x000fe20000000000 */
[----:B------:R-:W-:Y:S01]  /*1890*/  UMOV UR12, UR8 ;  /* 0x00000008000c7c82 */ /* 0x000fe20008000000 */
[----:B------:R-:W-:Y:S01]  /*18a0*/  UMOV UR13, UR9 ;  /* 0x00000009000d7c82 */ /* 0x000fe20008000000 */
[----:B------:R-:W-:Y:S01]  /*18b0*/  UMOV UR16, UR8 ;  /* 0x0000000800107c82 */ /* 0x000fe20008000000 */
[----:B------:R-:W-:Y:S01]  /*18c0*/  UMOV UR17, UR9 ;  /* 0x0000000900117c82 */ /* 0x000fe20008000000 */
[----:B------:R-:W-:Y:S01]  /*18d0*/  UIADD3 UR20, UR6, 0x400, URZ ;  /* 0x0000040006147890 */ /* 0x000fe2000fffe03f */
[----:B------:R-:W-:Y:S02]  /*18e0*/  WARPGROUP.DEPBAR.LE gsb0, 0x0 ;  /* 0x00008000000079c5 */ /* 0x000fe40000010000 */
[----:B------:R-:W-:-:S06]  /*18f0*/  WARPGROUP.ARRIVE ;  /* 0x00000000000079c5 */ /* 0x000fcc0000000000 */
[----:B------:R-:W-:Y:S03]  /*1900*/  IGMMA.64x16x32.S8.S8 R32, gdesc[UR8], RZ, !UPT, gsb0 ;  /* 0x00600000082079f1 */ /* 0x000fe6000c0410ff */
        /* <DEDUP_REMOVED lines=12> */
[----:B------:R-:W-:Y:S02]  /*19d0*/  WARPGROUP.DEPBAR.LE gsb0, 0x0 ;  /* 0x00008000000079c5 */ /* 0x000fe40000010000 */
[----:B------:R-:W-:-:S06]  /*19e0*/  WARPGROUP.ARRIVE ;  /* 0x00000000000079c5 */ /* 0x000fcc0000000000 */
[----:B------:R-:W-:Y:S01]  /*19f0*/  IGMMA.64x16x32.S8.S8 R72, gdesc[UR16], RZ, !UPT, gsb0 ;  /* 0x00600000104879f1 */ /* 0x000fe2000c0410ff */
[----:B------:R-:W-:Y:S01]  /*1a00*/  UIADD3 UR18, UR7, 0x82, URZ ;  /* 0x0000008207127890 */ /* 0x000fe2000fffe03f */
[----:B------:R-:W-:Y:S01]  /*1a10*/  UMOV UR19, 0x80000020 ;  /* 0x8000002000137882 */ /* 0x000fe20000000000 */
        /* <DEDUP_REMOVED lines=8> */
[----:B------:R-:W-:Y:S02]  /*1aa0*/  UIADD3 UR8, UR6, 0x2, URZ ;  /* 0x0000000206087890 */ /* 0x000fe4000fffe03f */
[----:B------:R-:W-:Y:S01]  /*1ab0*/  UIADD3 UR10, UR7, 0x2, URZ ;  /* 0x00000002070a7890 */ /* 0x000fe2000fffe03f */
[----:B------:R-:W-:Y:S01]  /*1ac0*/  UMOV UR9, 0x80000020 ;  /* 0x8000002000097882 */ /* 0x000fe20000000000 */
[----:B------:R-:W-:Y:S01]  /*1ad0*/  UMOV UR11, 0x80000020 ;  /* 0x80000020000b7882 */ /* 0x000fe20000000000 */
[----:B------:R-:W-:Y:S02]  /*1ae0*/  UMOV UR13, UR9 ;  /* 0x00000009000d7c82 */ /* 0x000fe40008000000 */
[----:B------:R-:W-:Y:S01]  /*1af0*/  UMOV UR12, UR8 ;  /* 0x00000008000c7c82 */ /* 0x000fe20008000000 */
[----:B------:R-:W-:Y:S01]  /*1b00*/  UMOV UR16, UR8 ;  /* 0x0000000800107c82 */ /* 0x000fe20008000000 */
[----:B------:R-:W-:Y:S01]  /*1b10*/  UMOV UR17, UR9 ;  /* 0x0000000900117c82 */ /* 0x000fe20008000000 */
[----:B------:R-:W-:-:S02]  /*1b20*/  UIADD3 UR7, UR6, 0x202, URZ ;  /* 0x0000020206077890 */ /* 0x000fc4000fffe03f */
[----:B------:R-:W-:Y:S01]  /*1b30*/  UIADD3 UR6, UR6, 0x402, URZ ;  /* 0x0000040206067890 */ /* 0x000fe2000fffe03f */
[----:B------:R-:W-:Y:S02]  /*1b40*/  WARPGROUP.DEPBAR.LE gsb0, 0x0 ;  /* 0x00008000000079c5 */ /* 0x000fe40000010000 */
[----:B------:R-:W-:-:S06]  /*1b50*/  WARPGROUP.ARRIVE ;  /* 0x00000000000079c5 */ /* 0x000fcc0000000000 */
[----:B------:R-:W-:Y:S03]  /*1b60*/  IGMMA.64x16x32.S8.S8 R88, gdesc[UR8], R88, gsb0 ;  /* 0x00600000085879f1 */ /* 0x000fe60008041058 */
[----:B------:R-:W-:Y:S02]  /*1b70*/  WARPGROUP.DEPBAR.LE gsb0, 0x0 ;  /* 0x00008000000079c5 */ /* 0x000fe40000010000 */
[----:B------:R-:W-:-:S06]  /*1b80*/  WARPGROUP.ARRIVE ;  /* 0x00000000000079c5 */ /* 0x000fcc0000000000 */
[----:B------:R-:W-:Y:S03]  /*1b90*/  IGMMA.64x16x32.S8.S8 R64, gdesc[UR12], R64, gsb0 ;  /* 0x006000000c4079f1 */ /* 0x000fe60008041040 */
[----:B------:R-:W-:Y:S02]  /*1ba0*/  WARPGROUP.DEPBAR.LE gsb0, 0x0 ;  /* 0x00008000000079c5 */ /* 0x000fe40000010000 */
[----:B------:R-:W-:-:S06]  /*1bb0*/  WARPGROUP.ARRIVE ;  /* 0x00000000000079c5 */ /* 0x000fcc0000000000 */
[----:B------:R-:W-:Y:S01]  /*1bc0*/  IGMMA.64x16x32.S8.S8 R40, gdesc[UR16], R40, gsb0 ;  /* 0x00600000102879f1 */ /* 0x000fe20008041028 */
        /* <DEDUP_REMOVED lines=19> */
[----:B------:R-:W-:Y:S02]  /*1d00*/  WARPGROUP.DEPBAR.LE gsb0, 0x0 ;  /* 0x00008000000079c5 */ /* 0x000fe40000010000 */
[----:B------:R-:W-:-:S06]  /*1d10*/  WARPGROUP.ARRIVE ;  /* 0x00000000000079c5 */ /* 0x000fcc0000000000 */
[----:B------:R-:W-:Y:S01]  /*1d20*/  IGMMA.64x16x32.S8.S8 R72, gdesc[UR8], R72, gsb0 ;  /* 0x00600000084879f1 */ /* 0x000fe20008041048 */
        /* <DEDUP_REMOVED lines=9> */
[----:B------:R-:W-:Y:S05]  /*1dc0*/  @!P1 BRA `(.L_x_23) ;  /* 0x0000000800649947 */ /* 0x000fea0003800000 */
[----:B------:R-:W-:Y:S02]  /*1dd0*/  UIADD3 UR6, UR39, 0x1, URZ ;  /* 0x0000000127067890 */ /* 0x000fe4000fffe03f */
[----:B------:R-:W-:Y:S02]  /*1de0*/  IMAD.U32 R3, RZ, RZ, UR39 ;  /* 0x00000027ff037e24 */ /* 0x000fe4000f8e00ff */
[----:B------:R-:W-:-:S04]  /*1df0*/  UISETP.NE.AND UP0, UPT, UR6, 0x8, UPT ;  /* 0x000000080600788c */ /* 0x000fc8000bf05270 */
[----:B------:R-:W-:Y:S02]  /*1e00*/  USEL UR7, URZ, 0x1, UP0 ;  /* 0x000000013f077887 */ /* 0x000fe40008000000 */
[----:B------:R-:W-:Y:S02]  /*1e10*/  USEL UR6, UR6, URZ, UP0 ;  /* 0x0000003f06067287 */ /* 0x000fe40008000000 */
[----:B------:R-:W-:-:S06]  /*1e20*/  ULOP3.LUT UR7, UR38, UR7, URZ, 0x3c, !UPT ;  /* 0x0000000726077292 */ /* 0x000fcc000f8e3c3f */
[----:B------:R-:W-:-:S07]  /*1e30*/  IMAD.U32 R7, RZ, RZ, UR7 ;  /* 0x00000007ff077e24 */ /* 0x000fce000f8e00ff */
.L_x_30:
[----:B------:R-:W-:Y:S05]  /*1e40*/  @!P0 BRA `(.L_x_24) ;  /* 0x0000000000048947 */ /* 0x000fea0003800000 */
[----:B------:R-:W-:Y:S01]  /*1e50*/  BPT.TRAP 0x1 ;  /* 0x000000040000795c */ /* 0x000fe20000300000 */
.L_x_24:
[----:B------:R-:W0:Y:S01]  /*1e60*/  S2UR UR8, SR_CgaCtaId ;  /* 0x00000000000879c3 */ /* 0x000e220000008800 */
[----:B------:R-:W-:Y:S01]  /*1e70*/  UMOV UR7, 0x400 ;  /* 0x0000040000077882 */ /* 0x000fe20000000000 */
[----:B------:R-:W-:Y:S01]  /*1e80*/  IMAD.U32 R5, RZ, RZ, UR6 ;  /* 0x00000006ff057e24 */ /* 0x000fe2000f8e00ff */
[----:B------:R-:W-:Y:S01]  /*1e90*/  SHF.L.U32 R4, R7, 0x1f, RZ ;  /* 0x0000001f07047819 */ /* 0x000fe200000006ff */
[----:B0-----:R-:W-:-:S06]  /*1ea0*/  ULEA UR7, UR8, UR7, 0x18 ;  /* 0x0000000708077291 */ /* 0x001fcc000f8ec03f */
[----:B------:R-:W-:-:S04]  /*1eb0*/  IMAD.U32 R6, RZ, RZ, UR7 ;  /* 0x00000007ff067e24 */ /* 0x000fc8000f8e00ff */
[----:B------:R-:W-:-:S04]  /*1ec0*/  IMAD R5, R5, 0x8, R6 ;  /* 0x0000000805057824 */ /* 0x000fc800078e0206 */
[----:B------:R0:W1:Y:S01]  /*1ed0*/  SYNCS.PHASECHK.TRANS64.TRYWAIT P1, [R5+URZ], R4 ;  /* 0x00000004050075a7 */ /* 0x000062000802017f */
[----:B------:R-:W-:Y:S05]  /*1ee0*/  @!P0 BRA `(.L_x_25) ;  /* 0x0000000000048947 */ /* 0x000fea0003800000 */
[----:B------:R-:W-:Y:S01]  /*1ef0*/  BPT.TRAP 0x1 ;  /* 0x000000040000795c */ /* 0x000fe20000300000 */
.L_x_25:
[----:B-1----:R-:W-:Y:S05]  /*1f00*/  @P1 BRA `(.L_x_26) ;  /* 0x0000000000081947 */ /* 0x002fea0003800000 */
[----:B------:R-:W1:Y:S02]  /*1f10*/  SYNCS.PHASECHK.TRANS64.TRYWAIT P1, [R5+URZ], R4 ;  /* 0x00000004050075a7 */ /* 0x000e64000802017f */
[----:B-1----:R-:W-:Y:S05]  /*1f20*/  @!P1 BRA `(.L_x_27) ;  /* 0x0000006800649947 */ /* 0x002fea0003800000 */
.L_x_26:
[----:B------:R-:W-:Y:S01]  /*1f30*/  UIMAD UR12, UR6, 0x600, UR4 ;  /* 0x00000600060c78a4 */ /* 0x000fe2000f8e0204 */
[----:B------:R-:W-:Y:S01]  /*1f40*/  WARPGROUP.ARRIVE ;  /* 0x00000000000079c5 */ /* 0x000fe20000000000 */
[----:B------:R-:W-:Y:S01]  /*1f50*/  UIMAD UR14, UR6, 0xc0, UR5 ;  /* 0x000000c0060e78a4 */ /* 0x000fe2000f8e0205 */
[----:B------:R-:W-:Y:S01]  /*1f60*/  UMOV UR13, 0x80000020 ;  /* 0x80000020000d7882 */ /* 0x000fe20000000000 */
[----:B------:R-:W-:Y:S02]  /*1f70*/  UMOV UR15, 0x80000020 ;  /* 0x80000020000f7882 */ /* 0x000fe40000000000 */
[----:B------:R-:W-:Y:S01]  /*1f80*/  UIADD3 UR18, UR14, 0x40, URZ ;  /* 0x000000400e127890 */ /* 0x000fe2000fffe03f */
[----:B------:R-:W-:Y:S01]  /*1f90*/  UMOV UR16, UR12 ;  /* 0x0000000c00107c82 */ /* 0x000fe20008000000 */
[----:B------:R-:W-:Y:S01]  /*1fa0*/  UMOV UR17, UR13 ;  /* 0x0000000d00117c82 */ /* 0x000fe20008000000 */
[----:B------:R-:W-:Y:S02]  /*1fb0*/  UMOV UR19, 0x80000020 ;  /* 0x8000002000137882 */ /* 0x000fe40000000000 */
[----:B------:R-:W-:Y:S01]  /*1fc0*/  IGMMA.64x16x32.S8.S8 R88, gdesc[UR12], R88, gsb0 ;  /* 0x006000000c5879f1 */ /* 0x000fe20008041058 */
[----:B------:R-:W-:Y:S01]  /*1fd0*/  UIADD3 UR10, UR14, 0x80, URZ ;  /* 0x000000800e0a7890 */ /* 0x000fe2000fffe03f */
[----:B------:R-:W-:Y:S01]  /*1fe0*/  UMOV UR8, UR12 ;  /* 0x0000000c00087c82 */ /* 0x000fe20008000000 */
[----:B------:R-:W-:Y:S01]  /*1ff0*/  UMOV UR9, UR13 ;  /* 0x0000000d00097c82 */ /* 0x000fe20008000000 */
[----:B------:R-:W-:Y:S01]  /*2000*/  UMOV UR11, 0x80000020 ;  /* 0x80000020000b7882 */ /* 0x000fe20000000000 */
[----:B------:R-:W-:Y:S01]  /*2010*/  UIADD3 UR7, UR12, 0x200, URZ ;  /* 0x000002000c077890 */ /* 0x000fe2000fffe03f */
[----:B------:R-:W-:Y:S01]  /*2020*/  UMOV UR22, UR14 ;  /* 0x0000000e00167c82 */ /* 0x000fe20008000000 */
[----:B------:R-:W-:Y:S01]  /*2030*/  UMOV UR23, UR15 ;  /* 0x0000000f00177c82 */ /* 0x000fe20008000000 */
[----:B------:R-:W-:-:S02]  /*2040*/  WARPGROUP.DEPBAR.LE gsb0, 0x0 ;  /* 0x00008000000079c5 */ /* 0x000fc40000010000 */
        /* <DEDUP_REMOVED lines=22> */
[----:B------:R-:W-:Y:S01]  /*21b0*/  UMOV UR23, UR15 ;  /* 0x0000000f00177c82 */ /* 0x000fe20008000000 */
[----:B------:R-:W-:Y:S01]  /*21c0*/  UMOV UR20, UR7 ;  /* 0x0000000700147c82 */ /* 0x000fe20008000000 */
[----:B------:R-:W-:Y:S01]  /*21d0*/  UMOV UR21, 0x80000020 ;  /* 0x8000002000157882 */ /* 0x000fe20000000000 */
[----:B------:R-:W-:Y:S01]  /*21e0*/  UMOV UR16, UR20 ;  /* 0x0000001400107c82 */ /* 0x000fe20008000000 */
[----:B------:R-:W-:Y:S01]  /*21f0*/  UMOV UR17, UR21 ;  /* 0x0000001500117c82 */ /* 0x000fe20008000000 */
[----:B------:R-:W-:Y:S01]  /*2200*/  UMOV UR8, UR20 ;  /* 0x0000001400087c82 */ /* 0x000fe20008000000 */
[----:B------:R-:W-:Y:S01]  /*2210*/  UMOV UR9, UR21 ;  /* 0x0000001500097c82 */ /* 0x000fe20008000000 */
[----:B------:R-:W-:Y:S01]  /*2220*/  UIADD3 UR7, UR12, 0x202, URZ ;  /* 0x000002020c077890 */ /* 0x000fe2000fffe03f */
[----:B------:R-:W-:-:S02]  /*2230*/  WARPGROUP.DEPBAR.LE gsb0, 0x0 ;  /* 0x00008000000079c5 */ /* 0x000fc40000010000 */
[----:B------:R-:W-:-:S06]  /*2240*/  WARPGROUP.ARRIVE ;  /* 0x00000000000079c5 */ /* 0x000fcc0000000000 */
[----:B------:R-:W-:Y:S01]  /*2250*/  IGMMA.64x16x32.S8.S8 R72, gdesc[UR20], R72, gsb0 ;  /* 0x00600000144879f1 */ /* 0x000fe20008041048 */
[----:B------:R-:W-:Y:S01]  /*2260*/  UIADD3 UR22, UR14, 0x42, URZ ;  /* 0x000000420e167890 */ /* 0x000fe2000fffe03f */
[----:B------:R-:W-:Y:S01]  /*2270*/  UMOV UR23, 0x80000020 ;  /* 0x8000002000177882 */ /* 0x000fe20000000000 */
[----:B------:R-:W-:Y:S02]  /*2280*/  WARPGROUP.DEPBAR.LE gsb0, 0x0 ;  /* 0x00008000000079c5 */ /* 0x000fe40000010000 */
[----:B------:R-:W-:-:S06]  /*2290*/  WARPGROUP.ARRIVE ;  /* 0x00000000000079c5 */ /* 0x000fcc0000000000 */
[----:B------:R-:W-:Y:S01]  /*22a0*/  IGMMA.64x16x32.S8.S8 R48, gdesc[UR16], R48, gsb0 ;  /* 0x00600000103079f1 */ /* 0x000fe20008041030 */
[----:B------:R-:W-:Y:S02]  /*22b0*/  UIADD3 UR16, UR12, 0x2, URZ ;  /* 0x000000020c107890 */ /* 0x000fe4000fffe03f */
[----:B------:R-:W-:Y:S01]  /*22c0*/  UIADD3 UR18, UR14, 0x2, URZ ;  /* 0x000000020e127890 */ /* 0x000fe2000fffe03f */
[----:B------:R-:W-:Y:S01]  /*22d0*/  UMOV UR17, 0x80000020 ;  /* 0x8000002000117882 */ /* 0x000fe20000000000 */
[----:B------:R-:W-:Y:S01]  /*22e0*/  UMOV UR19, 0x80000020 ;  /* 0x8000002000137882 */ /* 0x000fe20000000000 */
[----:B------:R-:W-:Y:S02]  /*22f0*/  UMOV UR21, UR17 ;  /* 0x0000001100157c82 */ /* 0x000fe40008000000 */
[----:B------:R-:W-:Y:S01]  /*2300*/  UMOV UR20, UR16 ;  /* 0x0000001000147c82 */ /* 0x000fe20008000000 */
[----:B------:R-:W-:Y:S01]  /*2310*/  UIADD3 UR12, UR12, 0x402, URZ ;  /* 0x000004020c0c7890 */ /* 0x000fe2000fffe03f */
[----:B------:R-:W-:-:S02]  /*2320*/  WARPGROUP.DEPBAR.LE gsb0, 0x0 ;  /* 0x00008000000079c5 */ /* 0x000fc40000010000 */
[----:B------:R-:W-:-:S06]  /*2330*/  WARPGROUP.ARRIVE ;  /* 0x00000000000079c5 */ /* 0x000fcc0000000000 */
[----:B------:R-:W-:Y:S01]  /*2340*/  IGMMA.64x16x32.S8.S8 R24, gdesc[UR8], R24, gsb0 ;  /* 0x00600000081879f1 */ /* 0x000fe20008041018 */
[----:B------:R-:W-:Y:S01]  /*2350*/  UIADD3 UR10, UR14, 0x82, URZ ;  /* 0x000000820e0a7890 */ /* 0x000fe2000fffe03f */
[----:B------:R-:W-:Y:S01]  /*2360*/  UMOV UR8, UR16 ;  /* 0x0000001000087c82 */ /* 0x000fe20008000000 */
[----:B------:R-:W-:Y:S01]  /*2370*/  UMOV UR9, UR17 ;  /* 0x0000001100097c82 */ /* 0x000fe20008000000 */
[----:B------:R-:W-:Y:S01]  /*2380*/  UMOV UR11, 0x80000020 ;  /* 0x80000020000b7882 */ /* 0x000fe20000000000 */
        /* <DEDUP_REMOVED lines=41> */
[----:B------:R-:W-:Y:S01]  /*2620*/  BPT.TRAP 0x1 ;  /* 0x000000040000795c */ /* 0x000fe20000300000 */
.L_x_28:
[----:B------:R-:W-:-:S13]  /*2630*/  ISETP.NE.AND P1, PT, R23, RZ, PT ;  /* 0x000000ff1700720c */ /* 0x000fda0003f25270 */
[----:B01----:R-:W-:-:S04]  /*2640*/  @P1 IMAD R4, R3, 0x8, R6 ;  /* 0x0000000803041824 */ /* 0x003fc800078e0206 */
[----:B------:R-:W-:-:S05]  /*2650*/  @P1 VIADD R5, R4, 0x40 ;  /* 0x0000004004051836 */ /* 0x000fca0000000000 */
[----:B------:R-:W-:-:S04]  /*2660*/  @P1 PRMT R5, R22, 0x654, R5 ;  /* 0x0000065416051816 */ /* 0x000fc80000000005 */
[----:B------:R0:W-:Y:S01]  /*2670*/  @P1 SYNCS.ARRIVE.TRANS64.RED.A1T0 RZ, [R5+URZ], RZ ;  /* 0x000000ff05ff19a7 */ /* 0x0001e2000810043f */
[----:B------:R-:W-:-:S13]  /*2680*/  ISETP.GT.U32.AND P1, PT, R19, 0x1, PT ;  /* 0x000000011300780c */ /* 0x000fda0003f24070 */
[----:B0-----:R-:W-:Y:S05]  /*2690*/  @P1 BRA `(.L_x_29) ;  /* 0x0000000000041947 */ /* 0x001fea0003800000 */
[----:B------:R-:W-:Y:S01]  /*26a0*/  BPT.TRAP 0x1 ;  /* 0x000000040000795c */ /* 0x000fe20000300000 */
.L_x_29:
[----:B------:R-:W-:Y:S01]  /*26b0*/  UIADD3 UR6, UR6, 0x1, URZ ;  /* 0x0000000106067890 */ /* 0x000fe2000fffe03f */
[C---:B------:R-:W-:Y:S01]  /*26c0*/  ISETP.GT.AND P2, PT, R0.reuse, 0x1, PT ;  /* 0x000000010000780c */ /* 0x040fe20003f44270 */
[----:B------:R-:W-:Y:S02]  /*26d0*/  VIADD R3, R3, 0x1 ;  /* 0x0000000103037836 */ /* 0x000fe40000000000 */
[----:B------:R-:W-:Y:S01]  /*26e0*/  UISETP.NE.AND UP0, UPT, UR6, 0x8, UPT ;  /* 0x000000080600788c */ /* 0x000fe2000bf05270 */
[----:B------:R-:W-:Y:S02]  /*26f0*/  VIADD R0, R0, 0xffffffff ;  /* 0xffffffff00007836 */ /* 0x000fe40000000000 */
[C---:B------:R-:W-:Y:S01]  /*2700*/  ISETP.NE.AND P1, PT, R3.reuse, 0x8, PT ;  /* 0x000000080300780c */ /* 0x040fe20003f25270 */
[----:B------:R-:W-:Y:S02]  /*2710*/  USEL UR7, URZ, 0x1, UP0 ;  /* 0x000000013f077887 */ /* 0x000fe40008000000 */
[----:B------:R-:W-:Y:S01]  /*2720*/  USEL UR6, UR6, URZ, UP0 ;  /* 0x0000003f06067287 */ /* 0x000fe20008000000 */
[----:B------:R-:W-:-:S03]  /*2730*/  SEL R3, R3, RZ, P1 ;  /* 0x000000ff03037207 */ /* 0x000fc60000800000 */
[----:B------:R-:W-:Y:S01]  /*2740*/  LOP3.LUT R7, R7, UR7, RZ, 0x3c, !PT ;  /* 0x0000000707077c12 */ /* 0x000fe2000f8e3cff */
[----:B------:R-:W-:Y:S07]  /*2750*/  @P2 BRA `(.L_x_30) ;  /* 0xfffffff400b82947 */ /* 0x000fee000383ffff */
.L_x_23:
[----:B------:R-:W0:Y:S02]  /*2760*/  LDC R0, c[0x0][0x28c] ;  /* 0x0000a300ff007b82 */ /* 0x000e240000000800 */
[----:B0-----:R-:W-:-:S13]  /*2770*/  ISETP.GE.AND P1, PT, R0, 0x1, PT ;  /* 0x000000010000780c */ /* 0x001fda0003f26270 */
[----:B------:R-:W-:Y:S05]  /*2780*/  @!P1 BRA `(.L_x_31) ;  /* 0x0000000000409947 */ /* 0x000fea0003800000 */
[----:B------:R-:W-:Y:S05]  /*2790*/  @!P0 BRA `(.L_x_32) ;  /* 0x0000000000048947 */ /* 0x000fea0003800000 */
[----:B------:R-:W-:Y:S01]  /*27a0*/  BPT.TRAP 0x1 ;  /* 0x000000040000795c */ /* 0x000fe20000300000 */
.L_x_32:
[----:B------:R-:W-:Y:S01]  /*27b0*/  ISETP.NE.AND P0, PT, R23, RZ, PT ;  /* 0x000000ff1700720c */ /* 0x000fe20003f05270 */
[----:B------:R-:W-:-:S12]  /*27c0*/  UISETP.LT.AND UP1, UPT, UR40, 0x1, UPT ;  /* 0x000000012800788c */ /* 0x000fd8000bf21270 */
[----:B------:R-:W-:-:S05]  /*27d0*/  VOTEU.ANY UP0, P0 ;  /* 0x00000000003f7886 */ /* 0x000fca0000000100 */
[----:B------:R-:W-:-:S04]  /*27e0*/  @UP0 USEL UR4, UR40, 0x1, UP1 ;  /* 0x0000000128040887 */ /* 0x000fc80008800000 */
[----:B------:R-:W-:-:S06]  /*27f0*/  @UP0 UIADD3 UR4, UR39, UR40, -UR4 ;  /* 0x0000002827040290 */ /* 0x000fcc000fffe804 */
[----:B------:R-:W-:-:S04]  /*2800*/  IMAD.U32 R0, RZ, RZ, UR4 ;  /* 0x00000004ff007e24 */ /* 0x000fc8000f8e00ff */
[----:B------:R-:W-:-:S05]  /*2810*/  @P0 IMAD.SHL.U32 R0, R0, 0x8, RZ ;  /* 0x0000000800000824 */ /* 0x000fca00078e00ff */
[----:B------:R-:W-:-:S04]  /*2820*/  @P0 LOP3.LUT R0, R0, 0x38, RZ, 0xc0, !PT ;  /* 0x0000003800000812 */ /* 0x000fc800078ec0ff */
[----:B------:R-:W-:-:S04]  /*2830*/  @P0 IADD3 R3, R6, 0x40, R0 ;  /* 0x0000004006030810 */ /* 0x000fc80007ffe000 */
[----:B------:R-:W-:-:S04]  /*2840*/  @P0 PRMT R3, R22, 0x654, R3 ;  /* 0x0000065416030816 */ /* 0x000fc80000000003 */
[----:B------:R0:W-:Y:S01]  /*2850*/  @P0 SYNCS.ARRIVE.TRANS64.RED.A1T0 RZ, [R3+URZ], RZ ;  /* 0x000000ff03ff09a7 */ /* 0x0001e2000810043f */
[----:B------:R-:W-:-:S13]  /*2860*/  ISETP.GT.U32.AND P0, PT, R19, 0x1, PT ;  /* 0x000000011300780c */ /* 0x000fda0003f04070 */
[----:B0-----:R-:W-:Y:S05]  /*2870*/  @P0 BRA `(.L_x_31) ;  /* 0x0000000000040947 */ /* 0x001fea0003800000 */
[----:B------:R-:W-:Y:S01]  /*2880*/  BPT.TRAP 0x1 ;  /* 0x000000040000795c */ /* 0x000fe20000300000 */
.L_x_31:
[----:B------:R-:W0:Y:S01]  /*2890*/  LDC R6, c[0x0][0x288] ;  /* 0x0000a200ff067b82 */ /* 0x000e220000000800 */
[--C-:B------:R-:W-:Y:S01]  /*28a0*/  SHF.R.U32.HI R0, RZ, 0x7, R18.reuse ;  /* 0x00000007ff007819 */ /* 0x100fe20000011612 */
[----:B------:R-:W-:Y:S01]  /*28b0*/  UIADD3 UR39, UR40, UR39, URZ ;  /* 0x0000002728277290 */ /* 0x000fe2000fffe03f */
[----:B------:R-:W-:Y:S01]  /*28c0*/  SHF.R.U32.HI R3, RZ, 0x2, R18 ;  /* 0x00000002ff037819 */ /* 0x000fe20000011612 */
[----:B------:R-:W-:Y:S01]  /*28d0*/  IMAD R107, R107, 0x30, RZ ;  /* 0x000000306b6b7824 */ /* 0x000fe200078e02ff */
[----:B------:R-:W-:Y:S01]  /*28e0*/  LOP3.LUT R0, R0, 0x1, RZ, 0xc0, !PT ;  /* 0x0000000100007812 */ /* 0x000fe200078ec0ff */
[----:B------:R-:W-:Y:S01]  /*28f0*/  USHF.R.U32.HI UR4, URZ, 0x3, UR39 ;  /* 0x000000033f047899 */ /* 0x000fe20008011627 */
[C---:B------:R-:W-:Y:S01]  /*2900*/  LOP3.LUT R4, R18.reuse, 0x60, RZ, 0xc0, !PT ;  /* 0x0000006012047812 */ /* 0x040fe200078ec0ff */
[----:B------:R-:W-:Y:S01]  /*2910*/  ULDC UR8, c[0x0][0x284] ;  /* 0x0000a10000087ab9 */ /* 0x000fe20000000800 */
[----:B------:R-:W-:Y:S01]  /*2920*/  LOP3.LUT R5, R18, 0x3, RZ, 0xc0, !PT ;  /* 0x0000000312057812 */ /* 0x000fe200078ec0ff */
[----:B------:R-:W-:Y:S01]  /*2930*/  IMAD.SHL.U32 R8, R0, 0x40, RZ ;  /* 0x0000004000087824 */ /* 0x000fe200078e00ff */
[----:B------:R-:W-:Y:S01]  /*2940*/  LOP3.LUT R3, R3, 0x7, RZ, 0xc0, !PT ;  /* 0x0000000703037812 */ /* 0x000fe200078ec0ff */
[----:B------:R-:W-:Y:S01]  /*2950*/  ULOP3.LUT UR4, UR4, 0x1, URZ, 0xc0, !UPT ;  /* 0x0000000104047892 */ /* 0x000fe2000f8ec03f */
[----:B------:R-:W-:Y:S01]  /*2960*/  SHF.R.U32.HI R4, RZ, 0x1, R4 ;  /* 0x00000001ff047819 */ /* 0x000fe20000011604 */
[----:B------:R-:W-:Y:S01]  /*2970*/  UISETP.GT.U32.AND UP1, UPT, UR39, 0x7, UPT ;  /* 0x000000072700788c */ /* 0x000fe2000bf24070 */
[----:B------:R-:W-:Y:S01]  /*2980*/  SHF.R.S32.HI R108, RZ, 0x1f, R105 ;  /* 0x0000001fff6c7819 */ /* 0x000fe20000011469 */
[----:B------:R-:W-:Y:S01]  /*2990*/  UISETP.NE.U32.AND UP0, UPT, UR4, 0x1, UPT ;  /* 0x000000010400788c */ /* 0x000fe2000bf05070 */
[--C-:B------:R-:W-:Y:S01]  /*29a0*/  IADD3 R7, RZ, -R4, -R3.reuse ;  /* 0x80000004ff077210 */ /* 0x100fe20007ffe803 */
[----:B------:R-:W-:Y:S01]  /*29b0*/  ULDC.64 UR6, c[0x0][0x5d0] ;  /* 0x0001740000067ab9 */ /* 0x000fe20000000a00 */
[----:B------:R-:W-:Y:S01]  /*29c0*/  LOP3.LUT R3, R8, 0x40, R3, 0xe2, !PT ;  /* 0x0000004008037812 */ /* 0x000fe200078ee203 */
[----:B------:R-:W-:Y:S01]  /*29d0*/  IMAD.SHL.U32 R8, R18, 0x2, RZ ;  /* 0x0000000212087824 */ /* 0x000fe200078e00ff */
[----:B------:R-:W-:Y:S01]  /*29e0*/  UISETP.LT.U32.AND UP1, UPT, UR40, 0x8, UP1 ;  /* 0x000000082800788c */ /* 0x000fe20008f21070 */
[C---:B------:R-:W-:Y:S01]  /*29f0*/  IMAD.WIDE R10, R106.reuse, 0x180, RZ ;  /* 0x000001806a0a7825 */ /* 0x040fe200078e02ff */
[----:B------:R-:W-:Y:S01]  /*2a00*/  UISETP.GT.U32.AND UP0, UPT, UR40, 0x7, !UP0 ;  /* 0x000000072800788c */ /* 0x000fe2000c704070 */
[----:B0-----:R-:W-:Y:S01]  /*2a10*/  ISETP.GE.AND P0, PT, R107, R6, PT ;  /* 0x000000066b00720c */ /* 0x001fe20003f06270 */
[----:B------:R-:W-:Y:S01]  /*2a20*/  USEL UR5, URZ, 0x1, !UP1 ;  /* 0x000000013f057887 */ /* 0x000fe2000c800000 */
[----:B------:R-:W-:Y:S01]  /*2a30*/  IMAD R12, R5, -0x2, R6 ;  /* 0xfffffffe050c7824 */ /* 0x000fe200078e0206 */
[----:B------:R-:W-:Y:S01]  /*2a40*/  LOP3.LUT R8, R107, 0x6, R8, 0xf8, !PT ;  /* 0x000000066b087812 */ /* 0x000fe200078ef808 */
[----:B------:R-:W-:Y:S01]  /*2a50*/  IMAD R5, R106, 0x180, RZ ;  /* 0x000001806a057824 */ /* 0x000fe200078e02ff */
[----:B------:R-:W-:Y:S01]  /*2a60*/  USEL UR4, URZ, 0x1, !UP0 ;  /* 0x000000013f047887 */ /* 0x000fe2000c000000 */
[----:B------:R-:W-:Y:S01]  /*2a70*/  IMAD R6, R108, UR6, RZ ;  /* 0x000000066c067c24 */ /* 0x000fe2000f8e02ff */
[----:B------:R-:W-:Y:S01]  /*2a80*/  SHF.R.S32.HI R9, RZ, 0x1f, R8 ;  /* 0x0000001fff097819 */ /* 0x000fe20000011408 */
[----:B------:R-:W-:Y:S01]  /*2a90*/  IMAD R0, R0, -0x40, R7 ;  /* 0xffffffc000007824 */ /* 0x000fe200078e0207 */
[----:B------:R-:W-:Y:S01]  /*2aa0*/  ISETP.GE.OR P0, PT, R5, UR8, P0 ;  /* 0x0000000805007c0c */ /* 0x000fe20008706670 */
[C---:B------:R-:W-:Y:S01]  /*2ab0*/  IMAD R13, R105.reuse, UR7, R6 ;  /* 0x00000007690d7c24 */ /* 0x040fe2000f8e0206 */
[----:B------:R-:W-:Y:S01]  /*2ac0*/  LOP3.LUT R117, R10, R3, R4, 0xfe, !PT ;  /* 0x000000030a757212 */ /* 0x000fe200078efe04 */
[----:B------:R-:W-:Y:S01]  /*2ad0*/  IMAD.WIDE.U32 R6, R105, UR6, R8 ;  /* 0x0000000669067c25 */ /* 0x000fe2000f8e0008 */
[----:B------:R-:W-:Y:S01]  /*2ae0*/  ULOP3.LUT UR39, UR39, 0x7, URZ, 0xc0, !UPT ;  /* 0x0000000727277892 */ /* 0x000fe2000f8ec03f */
[----:B------:R-:W-:Y:S01]  /*2af0*/  IADD3 R4, -R5, UR8, R0 ;  /* 0x0000000805047c10 */ /* 0x000fe2000fffe100 */
[----:B------:R-:W-:Y:S01]  /*2b00*/  ULOP3.LUT UR38, UR4, UR38, UR5, 0x96, !UPT ;  /* 0x0000002604267292 */ /* 0x000fe2000f8e9605 */
[----:B------:R-:W-:-:S02]  /*2b10*/  IMAD.IADD R7, R7, 0x1, R13 ;  /* 0x0000000107077824 */ /* 0x000fc400078e020d */
[----:B------:R-:W-:Y:S02]  /*2b20*/  IMAD.IADD R3, R12, 0x1, -R107 ;  /* 0x000000010c037824 */ /* 0x000fe400078e0a6b */
[----:B------:R-:W-:Y:S02]  /*2b30*/  IMAD.MOV.U32 R0, RZ, RZ, -0x1 ;  /* 0xffffffffff007424 */ /* 0x000fe400078e00ff */
[----:B------:R-:W-:Y:S05]  /*2b40*/  @P0 BRA `(.L_x_33) ;  /* 0x0000003c009c0947 */ /* 0x000fea0003800000 */
[----:B------:R-:W0:Y:S01]  /*2b50*/  LDC.64 R20, c[0x0][0x5c8] ;  /* 0x00017200ff147b82 */ /* 0x000e220000000a00 */
[----:B-----5:R-:W-:Y:S01]  /*2b60*/  ISETP.NE.AND P0, PT, R97, RZ, PT ;  /* 0x000000ff6100720c */ /* 0x020fe20003f05270 */
[----:B------:R-:W-:Y:S01]  /*2b70*/  BSSY B0, `(.L_x_33) ;  /* 0x00003e4000007945 */ /* 0x000fe20003800000 */
[-C--:B0-----:R-:W-:Y:S02]  /*2b80*/  IMAD R12, R11, R20.reuse, RZ ;  /* 0x000000140b0c7224 */ /* 0x081fe400078e02ff */
[----:B------:R-:W-:-:S04]  /*2b90*/  IMAD.WIDE.U32 R14, R117, R20, R6 ;  /* 0x00000014750e7225 */ /* 0x000fc800078e0006 */
[----:B------:R-:W-:-:S04]  /*2ba0*/  IMAD R5, R117, R21, R12 ;  /* 0x0000001575057224 */ /* 0x000fc800078e020c */
[----:B------:R-:W-:Y:S01]  /*2bb0*/  IMAD.IADD R110, R15, 0x1, R5 ;  /* 0x000000010f6e7824 */ /* 0x000fe200078e0205 */
[----:B------:R-:W-:Y:S06]  /*2bc0*/  @!P0 BRA `(.L_x_34) ;  /* 0x0000002800548947 */ /* 0x000fec0003800000 */
[----:B------:R-:W0:Y:S01]  /*2bd0*/  LDC.64 R106, c[0x0][0x5b0] ;  /* 0x00016c00ff6a7b82 */ /* 0x000e220000000a00 */
[----:B------:R-:W-:Y:S01]  /*2be0*/  ULDC.64 UR4, c[0x0][0x5b8] ;  /* 0x00016e0000047ab9 */ /* 0x000fe20000000a00 */
[----:B------:R-:W-:Y:S01]  /*2bf0*/  ISETP.GE.AND P3, PT, R4, 0x1, PT ;  /* 0x000000010400780c */ /* 0x000fe20003f66270 */
[----:B------:R-:W-:Y:S01]  /*2c00*/  IMAD R6, R108, UR4, RZ ;  /* 0x000000046c067c24 */ /* 0x000fe2000f8e02ff */
[----:B------:R-:W-:Y:S01]  /*2c10*/  IADD3 R115, P2, R117, 0x80, RZ ;  /* 0x0000008075737810 */ /* 0x000fe20007f5e0ff */
[----:B------:R-:W-:Y:S01]  /*2c20*/  IMAD.WIDE.U32 R112, R105, UR4, R8 ;  /* 0x0000000469707c25 */ /* 0x000fe2000f8e0008 */
[----:B------:R-:W-:Y:S01]  /*2c30*/  ISETP.LT.OR P1, PT, R3, 0x1, !P3 ;  /* 0x000000010300780c */ /* 0x000fe20005f21670 */
[----:B------:R-:W-:Y:S01]  /*2c40*/  BSSY B1, `(.L_x_35) ;  /* 0x0000010000017945 */ /* 0x000fe20003800000 */
[----:B------:R-:W1:Y:S01]  /*2c50*/  LDC.64 R20, c[0x0][0x5a8] ;  /* 0x00016a00ff147b82 */ /* 0x000e620000000a00 */
[----:B------:R-:W-:Y:S02]  /*2c60*/  IMAD R105, R105, UR5, R6 ;  /* 0x0000000569697c24 */ /* 0x000fe4000f8e0206 */
[----:B------:R-:W-:-:S02]  /*2c70*/  IMAD.MOV.U32 R108, RZ, RZ, R112 ;  /* 0x000000ffff6c7224 */ /* 0x000fc400078e0070 */
[----:B------:R-:W-:Y:S01]  /*2c80*/  IMAD.IADD R109, R113, 0x1, R105 ;  /* 0x00000001716d7824 */ /* 0x000fe200078e0269 */
[----:B------:R-:W-:Y:S01]  /*2c90*/  IADD3 R105, P4, R117, 0x100, RZ ;  /* 0x0000010075697810 */ /* 0x000fe20007f9e0ff */
[----:B------:R-:W-:Y:S02]  /*2ca0*/  IMAD.X R5, RZ, RZ, R11, P2 ;  /* 0x000000ffff057224 */ /* 0x000fe400010e060b */
[-C--:B0-----:R-:W-:Y:S01]  /*2cb0*/  IMAD R8, R11, R106.reuse, RZ ;  /* 0x0000006a0b087224 */ /* 0x081fe200078e02ff */
[----:B------:R-:W-:Y:S01]  /*2cc0*/  SHF.L.U64.HI R13, R106, 0x3, R107 ;  /* 0x000000036a0d7819 */ /* 0x000fe2000001026b */
[----:B------:R-:W-:-:S04]  /*2cd0*/  IMAD.WIDE.U32 R6, R117, R106, R108 ;  /* 0x0000006a75067225 */ /* 0x000fc800078e006c */
[----:B------:R-:W-:Y:S01]  /*2ce0*/  IMAD R111, R117, R107, R8 ;  /* 0x0000006b756f7224 */ /* 0x000fe200078e0208 */
[----:B-1----:R-:W-:Y:S01]  /*2cf0*/  IADD3 R6, P0, R6, R20, RZ ;  /* 0x0000001406067210 */ /* 0x002fe20007f1e0ff */
[----:B------:R-:W-:-:S03]  /*2d00*/  IMAD.SHL.U32 R12, R106, 0x8, RZ ;  /* 0x000000086a0c7824 */ /* 0x000fc600078e00ff */
[----:B------:R-:W-:Y:S01]  /*2d10*/  IADD3.X R7, R21, R7, R111, P0, !PT ;  /* 0x0000000715077210 */ /* 0x000fe200007fe46f */
[----:B------:R-:W-:Y:S08]  /*2d20*/  @P1 BRA `(.L_x_36) ;  /* 0x0000000000041947 */ /* 0x000ff00003800000 */
[----:B------:R0:W5:Y:S02]  /*2d30*/  LDG.E.U8 R104, desc[UR36][R6.64] ;  /* 0x0000002406687981 */ /* 0x000164000c1e1100 */
.L_x_36:
[----:B------:R-:W-:Y:S05]  /*2d40*/  BSYNC B1 ;  /* 0x0000000000017941 */ /* 0x000fea0003800000 */
.L_x_35:
[----:B------:R-:W-:Y:S01]  /*2d50*/  ULDC.64 UR4, c[0x0][0x5c0] ;  /* 0x0001700000047ab9 */ /* 0x000fe20000000a00 */
[----:B------:R-:W-:Y:S01]  /*2d60*/  ISETP.GE.AND P0, PT, R4, 0x89, PT ;  /* 0x000000890400780c */ /* 0x000fe20003f06270 */
[-C--:B------:R-:W-:Y:S01]  /*2d70*/  IMAD R10, R5, R106.reuse, RZ ;  /* 0x0000006a050a7224 */ /* 0x080fe200078e02ff */
[----:B------:R-:W-:Y:S01]  /*2d80*/  IADD3 R14, P2, R14, UR4, RZ ;  /* 0x000000040e0e7c10 */ /* 0x000fe2000ff5e0ff */
[----:B------:R-:W-:Y:S01]  /*2d90*/  IMAD.WIDE.U32 R8, R117, R106, R12 ;  /* 0x0000006a75087225 */ /* 0x000fe200078e000c */
[----:B-----5:R-:W-:Y:S01]  /*2da0*/  LOP3.LUT R5, R104, 0xffff, RZ, 0xc0, !PT ;  /* 0x0000ffff68057812 */ /* 0x020fe200078ec0ff */
[----:B------:R-:W-:Y:S01]  /*2db0*/  BSSY B1, `(.L_x_37) ;  /* 0x000001f000017945 */ /* 0x000fe20003800000 */
[----:B------:R-:W-:Y:S01]  /*2dc0*/  IADD3.X R15, R110, UR5, RZ, P2, !PT ;  /* 0x000000056e0f7c10 */ /* 0x000fe200097fe4ff */
[----:B------:R-:W-:Y:S01]  /*2dd0*/  IMAD.X R113, RZ, RZ, R11, P4 ;  /* 0x000000ffff717224 */ /* 0x000fe200020e060b */
[----:B------:R-:W-:Y:S01]  /*2de0*/  ISETP.LT.OR P4, PT, R3, 0x1, !P0 ;  /* 0x000000010300780c */ /* 0x000fe20004781670 */
[----:B------:R-:W-:Y:S01]  /*2df0*/  IMAD R117, R115, R107, R10 ;  /* 0x0000006b73757224 */ /* 0x000fe200078e020a */
[----:B------:R-:W-:Y:S01]  /*2e00*/  IADD3 R8, P2, P5, R112, R20, R8 ;  /* 0x0000001470087210 */ /* 0x000fe20007d5e008 */
[----:B------:R-:W-:Y:S01]  /*2e10*/  IMAD.IADD R9, R111, 0x1, R9 ;  /* 0x000000016f097824 */ /* 0x000fe200078e0209 */
[----:B------:R-:W-:Y:S01]  /*2e20*/  PRMT R114, R5, 0x8880, RZ ;  /* 0x0000888005727816 */ /* 0x000fe200000000ff */
[----:B------:R-:W-:-:S03]  /*2e30*/  IMAD.WIDE.U32 R10, R115, R106, R12 ;  /* 0x0000006a730a7225 */ /* 0x000fc600078e000c */
[-C--:B------:R-:W-:Y:S01]  /*2e40*/  IADD3.X R9, R109, R21.reuse, R9, P2, P5 ;  /* 0x000000156d097210 */ /* 0x080fe200017ea409 */
[----:B------:R-:W-:Y:S01]  /*2e50*/  IMAD.IADD R11, R117, 0x1, R11 ;  /* 0x00000001750b7824 */ /* 0x000fe200078e020b */
[----:B------:R-:W-:Y:S01]  /*2e60*/  IADD3 R10, P2, P5, R112, R20, R10 ;  /* 0x00000014700a7210 */ /* 0x000fe20007d5e00a */
[-C--:B------:R-:W-:Y:S02]  /*2e70*/  IMAD R124, R113, R106.reuse, RZ ;  /* 0x0000006a717c7224 */ /* 0x080fe400078e02ff */
[----:B------:R-:W-:Y:S01]  /*2e80*/  IMAD.WIDE.U32 R12, R105, R106, R12 ;  /* 0x0000006a690c7225 */ /* 0x000fe200078e000c */
[----:B------:R-:W-:Y:S02]  /*2e90*/  IADD3.X R11, R109, R21, R11, P2, P5 ;  /* 0x000000156d0b7210 */ /* 0x000fe400017ea40b */
[----:B------:R-:W-:Y:S01]  /*2ea0*/  @!P4 IADD3 R110, P2, P5, R102, R14, R101 ;  /* 0x0000000e666ec210 */ /* 0x000fe20007d5e065 */
[----:B------:R-:W-:Y:S02]  /*2eb0*/  IMAD R124, R105, R107, R124 ;  /* 0x0000006b697c7224 */ /* 0x000fe400078e027c */
[----:B------:R-:W-:Y:S01]  /*2ec0*/  IMAD R5, R114, R97, RZ ;  /* 0x0000006172057224 */ /* 0x000fe200078e02ff */
[----:B------:R-:W-:Y:S01]  /*2ed0*/  @!P4 IADD3.X R111, R99, R15, R98, P2, P5 ;  /* 0x0000000f636fc210 */ /* 0x000fe200017ea462 */
[----:B------:R-:W-:Y:S01]  /*2ee0*/  IMAD.IADD R13, R124, 0x1, R13 ;  /* 0x000000017c0d7824 */ /* 0x000fe200078e020d */
[----:B------:R-:W-:Y:S01]  /*2ef0*/  IADD3 R12, P2, P5, R112, R20, R12 ;  /* 0x00000014700c7210 */ /* 0x000fe20007d5e00c */
[----:B------:R-:W-:-:S03]  /*2f00*/  @!P1 IMAD R107, R88, R96, R5 ;  /* 0x00000060586b9224 */ /* 0x000fc600078e0205 */
[----:B------:R-:W-:Y:S02]  /*2f10*/  IADD3.X R13, R109, R21, R13, P2, P5 ;  /* 0x000000156d0d7210 */ /* 0x000fe400017ea40d */
[----:B------:R-:W-:Y:S01]  /*2f20*/  ISETP.LT.OR P5, PT, R3, 0x2, !P3 ;  /* 0x000000020300780c */ /* 0x000fe20005fa1670 */
[----:B------:R1:W-:Y:S01]  /*2f30*/  @!P1 STG.E.U8 desc[UR36][R14.64], R107 ;  /* 0x0000006b0e009986 */ /* 0x0003e2000c101124 */
[----:B------:R-:W-:-:S04]  /*2f40*/  ISETP.GE.AND P2, PT, R4, 0x9, PT ;  /* 0x000000090400780c */ /* 0x000fc80003f46270 */
[----:B------:R-:W-:-:S07]  /*2f50*/  ISETP.LT.OR P1, PT, R3, 0x1, !P2 ;  /* 0x000000010300780c */ /* 0x000fce0005721670 */
[----:B-1----:R-:W-:Y:S06]  /*2f60*/  @P5 BRA `(.L_x_38) ;  /* 0x00000000000c5947 */ /* 0x002fec0003800000 */
[----:B------:R-:W2:Y:S02]  /*2f70*/  LDG.E.U8 R104, desc[UR36][R6.64+0x1] ;  /* 0x0000012406687981 */ /* 0x000ea4000c1e1100 */
[----:B--2---:R-:W-:-:S05]  /*2f80*/  PRMT R88, R104, 0x8880, RZ ;  /* 0x0000888068587816 */ /* 0x004fca00000000ff */
[----:B------:R-:W-:-:S07]  /*2f90*/  IMAD R5, R88, R97, RZ ;  /* 0x0000006158057224 */ /* 0x000fce00078e02ff */
.L_x_38:
[----:B------:R-:W-:Y:S05]  /*2fa0*/  BSYNC B1 ;  /* 0x0000000000017941 */ /* 0x000fea0003800000 */
.L_x_37:
[----:B------:R-:W-:Y:S01]  /*2fb0*/  @!P5 IMAD R107, R89, R96, R5 ;  /* 0x00000060596bd224 */ /* 0x000fe200078e0205 */
[----:B------:R-:W-:Y:S04]  /*2fc0*/  BSSY B1, `(.L_x_39) ;  /* 0x0000009000017945 */ /* 0x000fe80003800000 */
[----:B------:R1:W-:Y:S01]  /*2fd0*/  @!P5 STG.E.U8 desc[UR36][R14.64+0x1], R107 ;  /* 0x0000016b0e00d986 */ /* 0x0003e2000c101124 */
[----:B------:R-:W-:-:S05]  /*2fe0*/  @!P1 IADD3 R88, P5, R14, R102, RZ ;  /* 0x000000660e589210 */ /* 0x000fca0007fbe0ff */
[----:B------:R-:W-:Y:S01]  /*2ff0*/  @!P1 IMAD.X R89, R15, 0x1, R99, P5 ;  /* 0x000000010f599824 */ /* 0x000fe200028e0663 */
[----:B------:R-:W-:Y:S01]  /*3000*/  ISETP.LT.OR P5, PT, R3, 0x2, !P2 ;  /* 0x000000020300780c */ /* 0x000fe200057a1670 */
[----:B------:R-:W-:-:S12]  /*3010*/  @P1 BRA `(.L_x_40) ;  /* 0x00000000000c1947 */ /* 0x000fd80003800000 */
[----:B------:R-:W2:Y:S02]  /*3020*/  LDG.E.U8 R104, desc[UR36][R8.64] ;  /* 0x0000002408687981 */ /* 0x000ea4000c1e1100 */
[----:B--2---:R-:W-:-:S05]  /*3030*/  PRMT R112, R104, 0x8880, RZ ;  /* 0x0000888068707816 */ /* 0x004fca00000000ff */
[----:B------:R-:W-:-:S07]  /*3040*/  IMAD R5, R112, R97, RZ ;  /* 0x0000006170057224 */ /* 0x000fce00078e02ff */
.L_x_40:
[----:B------:R-:W-:Y:S05]  /*3050*/  BSYNC B1 ;  /* 0x0000000000017941 */ /* 0x000fea0003800000 */
.L_x_39:
[----:B-1----:R-:W-:Y:S01]  /*3060*/  @!P1 IMAD R107, R90, R96, R5 ;  /* 0x000000605a6b9224 */ /* 0x002fe200078e0205 */
[----:B------:R-:W-:Y:S04]  /*3070*/  BSSY B1, `(.L_x_41) ;  /* 0x0000009000017945 */ /* 0x000fe80003800000 */
[----:B------:R1:W-:Y:S01]  /*3080*/  @!P1 STG.E.U8 desc[UR36][R88.64], R107 ;  /* 0x0000006b58009986 */ /* 0x0003e2000c101124 */
[----:B------:R-:W-:-:S05]  /*3090*/  @!P5 IADD3 R112, P1, R14, R102, RZ ;  /* 0x000000660e70d210 */ /* 0x000fca0007f3e0ff */
[----:B------:R-:W-:Y:S01]  /*30a0*/  @!P5 IMAD.X R113, R15, 0x1, R99, P1 ;  /* 0x000000010f71d824 */ /* 0x000fe200008e0663 */
[----:B------:R-:W-:Y:S01]  /*30b0*/  ISETP.LT.OR P1, PT, R3, 0x9, !P3 ;  /* 0x000000090300780c */ /* 0x000fe20005f21670 */
[----:B------:R-:W-:-:S12]  /*30c0*/  @P5 BRA `(.L_x_42) ;  /* 0x00000000000c5947 */ /* 0x000fd80003800000 */
[----:B------:R-:W1:Y:S02]  /*30d0*/  LDG.E.U8 R104, desc[UR36][R8.64+0x1] ;  /* 0x0000012408687981 */ /* 0x000e64000c1e1100 */
[----:B-1----:R-:W-:-:S05]  /*30e0*/  PRMT R88, R104, 0x8880, RZ ;  /* 0x0000888068587816 */ /* 0x002fca00000000ff */
[----:B------:R-:W-:-:S07]  /*30f0*/  IMAD R5, R88, R97, RZ ;  /* 0x0000006158057224 */ /* 0x000fce00078e02ff */
.L_x_42:
[----:B------:R-:W-:Y:S05]  /*3100*/  BSYNC B1 ;  /* 0x0000000000017941 */ /* 0x000fea0003800000 */
.L_x_41:
[----:B------:R-:W-:Y:S01]  /*3110*/  @!P5 IMAD R91, R91, R96, R5 ;  /* 0x000000605b5bd224 */ /* 0x000fe200078e0205 */
[----:B------:R-:W-:Y:S04]  /*3120*/  BSSY B1, `(.L_x_43) ;  /* 0x0000006000017945 */ /* 0x000fe80003800000 */
[----:B------:R2:W-:Y:S01]  /*3130*/  @!P5 STG.E.U8 desc[UR36][R112.64+0x1], R91 ;  /* 0x0000015b7000d986 */ /* 0x0005e2000c101124 */
[----:B------:R-:W-:Y:S05]  /*3140*/  @P1 BRA `(.L_x_44) ;  /* 0x00000000000c1947 */ /* 0x000fea0003800000 */
[----:B------:R-:W1:Y:S02]  /*3150*/  LDG.E.U8 R104, desc[UR36][R6.64+0x8] ;  /* 0x0000082406687981 */ /* 0x000e64000c1e1100 */
[----:B-1----:R-:W-:-:S05]  /*3160*/  PRMT R88, R104, 0x8880, RZ ;  /* 0x0000888068587816 */ /* 0x002fca00000000ff */
[----:B------:R-:W-:-:S07]  /*3170*/  IMAD R5, R88, R97, RZ ;  /* 0x0000006158057224 */ /* 0x000fce00078e02ff */
.L_x_44:
[----:B------:R-:W-:Y:S05]  /*3180*/  BSYNC B1 ;  /* 0x0000000000017941 */ /* 0x000fea0003800000 */
.L_x_43:
[C---:B------:R-:W-:Y:S01]  /*3190*/  ISETP.LT.OR P5, PT, R3.reuse, 0xa, !P3 ;  /* 0x0000000a0300780c */ /* 0x040fe20005fa1670 */
[----:B-1----:R-:W-:Y:S01]  /*31a0*/  @!P1 IMAD R89, R92, R96, R5 ;  /* 0x000000605c599224 */ /* 0x002fe200078e0205 */
[----:B------:R-:W-:Y:S04]  /*31b0*/  BSSY B1, `(.L_x_45) ;  /* 0x0000007000017945 */ /* 0x000fe80003800000 */
[----:B------:R1:W-:Y:S01]  /*31c0*/  @!P1 STG.E.U8 desc[UR36][R14.64+0x8], R89 ;  /* 0x000008590e009986 */ /* 0x0003e2000c101124 */
[----:B------:R-:W-:-:S06]  /*31d0*/  ISETP.LT.OR P1, PT, R3, 0x9, !P2 ;  /* 0x000000090300780c */ /* 0x000fcc0005721670 */
[----:B------:R-:W-:Y:S07]  /*31e0*/  @P5 BRA `(.L_x_46) ;  /* 0x00000000000c5947 */ /* 0x000fee0003800000 */
[----:B------:R-:W3:Y:S02]  /*31f0*/  LDG.E.U8 R104, desc[UR36][R6.64+0x9] ;  /* 0x0000092406687981 */ /* 0x000ee4000c1e1100 */
[----:B---3--:R-:W-:-:S05]  /*3200*/  PRMT R88, R104, 0x8880, RZ ;  /* 0x0000888068587816 */ /* 0x008fca00000000ff */
[----:B------:R-:W-:-:S07]  /*3210*/  IMAD R5, R88, R97, RZ ;  /* 0x0000006158057224 */ /* 0x000fce00078e02ff */
.L_x_46:
[----:B------:R-:W-:Y:S05]  /*3220*/  BSYNC B1 ;  /* 0x0000000000017941 */ /* 0x000fea0003800000 */
.L_x_45:
[----:B------:R-:W-:Y:S01]  /*3230*/  @!P5 IMAD R93, R93, R96, R5 ;  /* 0x000000605d5dd224 */ /* 0x000fe200078e0205 */
[----:B------:R-:W-:Y:S04]  /*3240*/  BSSY B1, `(.L_x_47) ;  /* 0x0000009000017945 */ /* 0x000fe80003800000 */
[----:B------:R3:W-:Y:S01]  /*3250*/  @!P5 STG.E.U8 desc[UR36][R14.64+0x9], R93 ;  /* 0x0000095d0e00d986 */ /* 0x0007e2000c101124 */
[----:B------:R-:W-:-:S05]  /*3260*/  @!P1 IADD3 R88, P5, R14, R102, RZ ;  /* 0x000000660e589210 */ /* 0x000fca0007fbe0ff */
[----:B-1----:R-:W-:Y:S01]  /*3270*/  @!P1 IMAD.X R89, R15, 0x1, R99, P5 ;  /* 0x000000010f599824 */ /* 0x002fe200028e0663 */
[----:B------:R-:W-:Y:S01]  /*3280*/  ISETP.LT.OR P5, PT, R3, 0xa, !P2 ;  /* 0x0000000a0300780c */ /* 0x000fe200057a1670 */
[----:B------:R-:W-:-:S12]  /*3290*/  @P1 BRA `(.L_x_48) ;  /* 0x00000000000c1947 */ /* 0x000fd80003800000 */
[----:B------:R-:W4:Y:S02]  /*32a0*/  LDG.E.U8 R104, desc[UR36][R8.64+0x8] ;  /* 0x0000082408687981 */ /* 0x000f24000c1e1100 */
[----:B----4-:R-:W-:-:S05]  /*32b0*/  PRMT R90, R104, 0x8880, RZ ;  /* 0x00008880685a7816 */ /* 0x010fca00000000ff */
[----:B------:R-:W-:-:S07]  /*32c0*/  IMAD R5, R90, R97, RZ ;  /* 0x000000615a057224 */ /* 0x000fce00078e02ff */
.L_x_48:
[----:B------:R-:W-:Y:S05]  /*32d0*/  BSYNC B1 ;  /* 0x0000000000017941 */ /* 0x000fea0003800000 */
.L_x_47:
[----:B--2---:R-:W-:Y:S01]  /*32e0*/  @!P1 IMAD R91, R94, R96, R5 ;  /* 0x000000605e5b9224 */ /* 0x004fe200078e0205 */
[----:B------:R-:W-:Y:S04]  /*32f0*/  BSSY B1, `(.L_x_49) ;  /* 0x0000008000017945 */ /* 0x000fe80003800000 */
[----:B------:R1:W-:Y:S01]  /*3300*/  @!P1 STG.E.U8 desc[UR36][R88.64+0x8], R91 ;  /* 0x0000085b58009986 */ /* 0x0003e2000c101124 */
[----:B------:R-:W-:-:S05]  /*3310*/  @!P5 IADD3 R92, P1, R14, R102, RZ ;  /* 0x000000660e5cd210 */ /* 0x000fca0007f3e0ff */
[----:B---3--:R-:W-:Y:S01]  /*3320*/  @!P5 IMAD.X R93, R15, 0x1, R99, P1 ;  /* 0x000000010f5dd824 */ /* 0x008fe200008e0663 */
[----:B------:R-:W-:Y:S07]  /*3330*/  @P5 BRA `(.L_x_50) ;  /* 0x00000000000c5947 */ /* 0x000fee0003800000 */
[----:B------:R-:W1:Y:S02]  /*3340*/  LDG.E.U8 R104, desc[UR36][R8.64+0x9] ;  /* 0x0000092408687981 */ /* 0x000e64000c1e1100 */
[----:B-1----:R-:W-:-:S05]  /*3350*/  PRMT R88, R104, 0x8880, RZ ;  /* 0x0000888068587816 */ /* 0x002fca00000000ff */
[----:B------:R-:W-:-:S07]  /*3360*/  IMAD R5, R88, R97, RZ ;  /* 0x0000006158057224 */ /* 0x000fce00078e02ff */
.L_x_50:
[----:B------:R-:W-:Y:S05]  /*3370*/  BSYNC B1 ;  /* 0x0000000000017941 */ /* 0x000fea0003800000 */
.L_x_49:
[----:B------:R-:W-:Y:S01]  /*3380*/  @!P5 IMAD R95, R95, R96, R5 ;  /* 0x000000605f5fd224 */ /* 0x000fe200078e0205 */
[----:B------:R-:W-:Y:S01]  /*3390*/  ISETP.GE.AND P1, PT, R4, 0x81, PT ;  /* 0x000000810400780c */ /* 0x000fe20003f26270 */
[----:B-1----:R-:W-:Y:S01]  /*33a0*/  IMAD.WIDE.U32 R88, R115, R106, R108 ;  /* 0x0000006a73587225 */ /* 0x002fe200078e006c */
[----:B------:R-:W-:Y:S02]  /*33b0*/  BSSY B1, `(.L_x_51) ;  /* 0x000000b000017945 */ /* 0x000fe40003800000 */
[----:B------:R1:W-:Y:S01]  /*33c0*/  @!P5 STG.E.U8 desc[UR36][R92.64+0x9], R95 ;  /* 0x0000095f5c00d986 */ /* 0x0003e2000c101124 */
[----:B------:R-:W-:-:S04]  /*33d0*/  IADD3 R88, P5, R88, R20, RZ ;  /* 0x0000001458587210 */ /* 0x000fc80007fbe0ff */
[----:B------:R-:W-:Y:S02]  /*33e0*/  IADD3.X R89, R21, R89, R117, P5, !PT ;  /* 0x0000005915597210 */ /* 0x000fe40002ffe475 */
[----:B------:R-:W-:-:S13]  /*33f0*/  ISETP.LT.OR P5, PT, R3, 0x1, !P1 ;  /* 0x000000010300780c */ /* 0x000fda0004fa1670 */
[----:B------:R-:W-:-:S05]  /*3400*/  @!P5 IADD3 R90, P6, R14, R101, RZ ;  /* 0x000000650e5ad210 */ /* 0x000fca0007fde0ff */
[----:B------:R-:W-:Y:S01]  /*3410*/  @!P5 IMAD.X R91, R15, 0x1, R98, P6 ;  /* 0x000000010f5bd824 */ /* 0x000fe200030e0662 */
[----:B-1----:R-:W-:Y:S07]  /*3420*/  @P5 BRA `(.L_x_52) ;  /* 0x00000000000c5947 */ /* 0x002fee0003800000 */
[----:B------:R-:W2:Y:S02]  /*3430*/  LDG.E.U8 R104, desc[UR36][R88.64] ;  /* 0x0000002458687981 */ /* 0x000ea4000c1e1100 */
[----:B--2---:R-:W-:-:S05]  /*3440*/  PRMT R92, R104, 0x8880, RZ ;  /* 0x00008880685c7816 */ /* 0x004fca00000000ff */
[----:B------:R-:W-:-:S07]  /*3450*/  IMAD R5, R92, R97, RZ ;  /* 0x000000615c057224 */ /* 0x000fce00078e02ff */
.L_x_52:
[----:B------:R-:W-:Y:S05]  /*3460*/  BSYNC B1 ;  /* 0x0000000000017941 */ /* 0x000fea0003800000 */
.L_x_51:
[----:B------:R-:W-:Y:S01]  /*3470*/  @!P5 IMAD R93, R80, R96, R5 ;  /* 0x00000060505dd224 */ /* 0x000fe200078e0205 */
[----:B------:R-:W-:Y:S04]  /*3480*/  BSSY B1, `(.L_x_53) ;  /* 0x0000007000017945 */ /* 0x000fe80003800000 */
[----:B------:R1:W-:Y:S01]  /*3490*/  @!P5 STG.E.U8 desc[UR36][R90.64], R93 ;  /* 0x0000005d5a00d986 */ /* 0x0003e2000c101124 */
[----:B------:R-:W-:-:S13]  /*34a0*/  ISETP.LT.OR P5, PT, R3, 0x2, !P1 ;  /* 0x000000020300780c */ /* 0x000fda0004fa1670 */
[----:B-1----:R-:W-:Y:S05]  /*34b0*/  @P5 BRA `(.L_x_54) ;  /* 0x00000000000c5947 */ /* 0x002fea0003800000 */
[----:B------:R-:W2:Y:S02]  /*34c0*/  LDG.E.U8 R104, desc[UR36][R88.64+0x1] ;  /* 0x0000012458687981 */ /* 0x000ea4000c1e1100 */
[----:B--2---:R-:W-:-:S05]  /*34d0*/  PRMT R80, R104, 0x8880, RZ ;  /* 0x0000888068507816 */ /* 0x004fca00000000ff */
[----:B------:R-:W-:-:S07]  /*34e0*/  IMAD R5, R80, R97, RZ ;  /* 0x0000006150057224 */ /* 0x000fce00078e02ff */
.L_x_54:
[----:B------:R-:W-:Y:S05]  /*34f0*/  BSYNC B1 ;  /* 0x0000000000017941 */ /* 0x000fea0003800000 */
.L_x_53:
[----:B------:R-:W-:Y:S01]  /*3500*/  ISETP.LT.OR P6, PT, R3, 0x2, !P0 ;  /* 0x000000020300780c */ /* 0x000fe200047c1670 */
[----:B------:R-:W-:Y:S01]  /*3510*/  @!P5 IMAD R81, R81, R96, R5 ;  /* 0x000000605151d224 */ /* 0x000fe200078e0205 */
[----:B------:R-:W-:Y:S01]  /*3520*/  P2R R80, PR, RZ, 0x4 ;  /* 0x00000004ff507803 */ /* 0x000fe20000000000 */
[----:B------:R-:W-:Y:S01]  /*3530*/  BSSY B1, `(.L_x_55) ;  /* 0x000000d000017945 */ /* 0x000fe20003800000 */
[----:B------:R-:W-:-:S09]  /*3540*/  P2R R94, PR, RZ, 0x2 ;  /* 0x00000002ff5e7803 */ /* 0x000fd20000000000 */
[----:B------:R-:W-:-:S04]  /*3550*/  @!P6 IADD3 R92, P1, P2, R102, R14, R101 ;  /* 0x0000000e665ce210 */ /* 0x000fc80007a3e065 */
[----:B------:R-:W-:Y:S02]  /*3560*/  @!P6 IADD3.X R93, R99, R15, R98, P1, P2 ;  /* 0x0000000f635de210 */ /* 0x000fe40000fe4462 */
[----:B------:R-:W-:Y:S02]  /*3570*/  @!P5 IADD3 R90, P1, R14, R101, RZ ;  /* 0x000000650e5ad210 */ /* 0x000fe40007f3e0ff */
[----:B------:R-:W-:-:S03]  /*3580*/  ISETP.NE.AND P2, PT, R80, RZ, PT ;  /* 0x000000ff5000720c */ /* 0x000fc60003f45270 */
[----:B------:R-:W-:Y:S01]  /*3590*/  @!P5 IMAD.X R91, R15, 0x1, R98, P1 ;  /* 0x000000010f5bd824 */ /* 0x000fe200008e0662 */
[----:B------:R-:W-:-:S04]  /*35a0*/  ISETP.NE.AND P1, PT, R94, RZ, PT ;  /* 0x000000ff5e00720c */ /* 0x000fc80003f25270 */
[----:B------:R1:W-:Y:S01]  /*35b0*/  @!P5 STG.E.U8 desc[UR36][R90.64+0x1], R81 ;  /* 0x000001515a00d986 */ /* 0x0003e2000c101124 */
[----:B------:R-:W-:Y:S08]  /*35c0*/  @P4 BRA `(.L_x_56) ;  /* 0x00000000000c4947 */ /* 0x000ff00003800000 */
[----:B------:R-:W2:Y:S02]  /*35d0*/  LDG.E.U8 R104, desc[UR36][R10.64] ;  /* 0x000000240a687981 */ /* 0x000ea4000c1e1100 */
[----:B--2---:R-:W-:-:S05]  /*35e0*/  PRMT R80, R104, 0x8880, RZ ;  /* 0x0000888068507816 */ /* 0x004fca00000000ff */
[----:B------:R-:W-:-:S07]  /*35f0*/  IMAD R5, R80, R97, RZ ;  /* 0x0000006150057224 */ /* 0x000fce00078e02ff */
.L_x_56:
[----:B------:R-:W-:Y:S05]  /*3600*/  BSYNC B1 ;  /* 0x0000000000017941 */ /* 0x000fea0003800000 */
.L_x_55:
[----:B------:R-:W-:Y:S01]  /*3610*/  ISETP.LT.OR P5, PT, R3, 0x9, !P0 ;  /* 0x000000090300780c */ /* 0x000fe200047a1670 */
[----:B------:R-:W-:Y:S01]  /*3620*/  BSSY B1, `(.L_x_57) ;  /* 0x000000d000017945 */ /* 0x000fe20003800000 */
[----:B------:R-:W-:Y:S02]  /*3630*/  P2R R80, PR, RZ, 0x4 ;  /* 0x00000004ff507803 */ /* 0x000fe40000000000 */
[----:B-1----:R-:W-:-:S09]  /*3640*/  P2R R81, PR, RZ, 0x2 ;  /* 0x00000002ff517803 */ /* 0x002fd20000000000 */
[----:B------:R-:W-:-:S04]  /*3650*/  @!P5 IADD3 R125, P1, P2, R101, 0x8, R14 ;  /* 0x00000008657dd810 */ /* 0x000fc80007a3e00e */
[----:B------:R-:W-:Y:S02]  /*3660*/  @!P5 IADD3.X R132, R98, RZ, R15, P1, P2 ;  /* 0x000000ff6284d210 */ /* 0x000fe40000fe440f */
[----:B------:R-:W-:Y:S01]  /*3670*/  ISETP.NE.AND P1, PT, R81, RZ, PT ;  /* 0x000000ff5100720c */ /* 0x000fe20003f25270 */
[----:B------:R-:W-:Y:S01]  /*3680*/  @!P4 IMAD R81, R82, R96, R5 ;  /* 0x000000605251c224 */ /* 0x000fe200078e0205 */
[----:B------:R-:W-:-:S04]  /*3690*/  ISETP.NE.AND P2, PT, R80, RZ, PT ;  /* 0x000000ff5000720c */ /* 0x000fc80003f45270 */
[----:B------:R1:W-:Y:S01]  /*36a0*/  @!P4 STG.E.U8 desc[UR36][R110.64], R81 ;  /* 0x000000516e00c986 */ /* 0x0003e2000c101124 */
[----:B------:R-:W-:Y:S08]  /*36b0*/  @P6 BRA `(.L_x_58) ;  /* 0x00000000000c6947 */ /* 0x000ff00003800000 */
[----:B------:R-:W2:Y:S02]  /*36c0*/  LDG.E.U8 R104, desc[UR36][R10.64+0x1] ;  /* 0x000001240a687981 */ /* 0x000ea4000c1e1100 */
[----:B--2---:R-:W-:-:S05]  /*36d0*/  PRMT R80, R104, 0x8880, RZ ;  /* 0x0000888068507816 */ /* 0x004fca00000000ff */
[----:B------:R-:W-:-:S07]  /*36e0*/  IMAD R5, R80, R97, RZ ;  /* 0x0000006150057224 */ /* 0x000fce00078e02ff */
.L_x_58:
[----:B------:R-:W-:Y:S05]  /*36f0*/  BSYNC B1 ;  /* 0x0000000000017941 */ /* 0x000fea0003800000 */
.L_x_57:
[----:B------:R-:W-:Y:S01]  /*3700*/  @!P6 IMAD R83, R83, R96, R5 ;  /* 0x000000605353e224 */ /* 0x000fe200078e0205 */
[----:B------:R-:W-:Y:S01]  /*3710*/  ISETP.LT.OR P4, PT, R3, 0x9, !P1 ;  /* 0x000000090300780c */ /* 0x000fe20004f81670 */
[----:B------:R-:W-:Y:S01]  /*3720*/  BSSY B1, `(.L_x_59) ;  /* 0x000000a000017945 */ /* 0x000fe20003800000 */
[----:B------:R-:W-:Y:S02]  /*3730*/  P2R R82, PR, RZ, 0x1 ;  /* 0x00000001ff527803 */ /* 0x000fe40000000000 */
[----:B------:R2:W-:Y:S09]  /*3740*/  @!P6 STG.E.U8 desc[UR36][R92.64+0x1], R83 ;  /* 0x000001535c00e986 */ /* 0x0005f2000c101124 */
[----:B------:R-:W-:-:S05]  /*3750*/  @!P4 IADD3 R80, P0, R14, R101, RZ ;  /* 0x000000650e50c210 */ /* 0x000fca0007f1e0ff */
[----:B-1----:R-:W-:Y:S01]  /*3760*/  @!P4 IMAD.X R81, R15, 0x1, R98, P0 ;  /* 0x000000010f51c824 */ /* 0x002fe200000e0662 */
[----:B------:R-:W-:Y:S01]  /*3770*/  ISETP.NE.AND P0, PT, R82, RZ, PT ;  /* 0x000000ff5200720c */ /* 0x000fe20003f05270 */
[----:B--2---:R-:W-:-:S12]  /*3780*/  @P4 BRA `(.L_x_60) ;  /* 0x00000000000c4947 */ /* 0x004fd80003800000 */
[----:B------:R-:W2:Y:S02]  /*3790*/  LDG.E.U8 R104, desc[UR36][R88.64+0x8] ;  /* 0x0000082458687981 */ /* 0x000ea4000c1e1100 */
[----:B--2---:R-:W-:-:S05]  /*37a0*/  PRMT R82, R104, 0x8880, RZ ;  /* 0x0000888068527816 */ /* 0x004fca00000000ff */
[----:B------:R-:W-:-:S07]  /*37b0*/  IMAD R5, R82, R97, RZ ;  /* 0x0000006152057224 */ /* 0x000fce00078e02ff */
.L_x_60:
[----:B------:R-:W-:Y:S05]  /*37c0*/  BSYNC B1 ;  /* 0x0000000000017941 */ /* 0x000fea0003800000 */
.L_x_59:
[----:B------:R-:W-:Y:S01]  /*37d0*/  @!P4 IMAD R83, R84, R96, R5 ;  /* 0x000000605453c224 */ /* 0x000fe200078e0205 */
[----:B------:R-:W-:Y:S01]  /*37e0*/  ISETP.LT.OR P6, PT, R3, 0xa, !P1 ;  /* 0x0000000a0300780c */ /* 0x000fe20004fc1670 */
[----:B------:R-:W-:Y:S01]  /*37f0*/  BSSY B1, `(.L_x_61) ;  /* 0x0000008000017945 */ /* 0x000fe20003800000 */
[----:B------:R-:W-:Y:S02]  /*3800*/  LOP3.LUT R120, R120, 0xffffbfff, RZ, 0xc0, !PT ;  /* 0xffffbfff78787812 */ /* 0x000fe400078ec0ff */
[----:B------:R1:W-:Y:S09]  /*3810*/  @!P4 STG.E.U8 desc[UR36][R80.64+0x8], R83 ;  /* 0x000008535000c986 */ /* 0x0003f2000c101124 */
[----:B------:R-:W-:Y:S01]  /*3820*/  @P6 LOP3.LUT R120, R120, 0x4000, RZ, 0xfc, !PT ;  /* 0x0000400078786812 */ /* 0x000fe200078efcff */
[----:B------:R-:W-:Y:S06]  /*3830*/  @P6 BRA `(.L_x_62) ;  /* 0x00000000000c6947 */ /* 0x000fec0003800000 */
[----:B------:R-:W1:Y:S02]  /*3840*/  LDG.E.U8 R104, desc[UR36][R88.64+0x9] ;  /* 0x0000092458687981 */ /* 0x000e64000c1e1100 */
[----:B-1----:R-:W-:-:S05]  /*3850*/  PRMT R80, R104, 0x8880, RZ ;  /* 0x0000888068507816 */ /* 0x002fca00000000ff */
[----:B------:R-:W-:-:S07]  /*3860*/  IMAD R5, R80, R97, RZ ;  /* 0x0000006150057224 */ /* 0x000fce00078e02ff */
.L_x_62:
[----:B------:R-:W-:Y:S05]  /*3870*/  BSYNC B1 ;  /* 0x0000000000017941 */ /* 0x000fea0003800000 */
.L_x_61:
[----:B------:R-:W-:Y:S01]  /*3880*/  ISETP.LT.OR P6, PT, R3, 0xa, !P0 ;  /* 0x0000000a0300780c */ /* 0x000fe200047c1670 */
[----:B------:R-:W-:Y:S01]  /*3890*/  IMAD.WIDE.U32 R106, R105, R106, R108 ;  /* 0x0000006a696a7225 */ /* 0x000fe200078e006c */
[----:B------:R-:W-:Y:S02]  /*38a0*/  P2R R133, PR, RZ, 0x20 ;  /* 0x00000020ff857803 */ /* 0x000fe40000000000 */
[----:B------:R-:W-:Y:S02]  /*38b0*/  P2R R134, PR, RZ, 0x8 ;  /* 0x00000008ff867803 */ /* 0x000fe40000000000 */
[----:B------:R-:W-:Y:S02]  /*38c0*/  P2R R135, PR, RZ, 0x4 ;  /* 0x00000004ff877803 */ /* 0x000fe40000000000 */
[----:B------:R-:W-:Y:S02]  /*38d0*/  P2R R136, PR, RZ, 0x2 ;  /* 0x00000002ff887803 */ /* 0x000fe40000000000 */
[----:B------:R-:W-:-:S02]  /*38e0*/  P2R R90, PR, RZ, 0x40 ;  /* 0x00000040ff5a7803 */ /* 0x000fc40000000000 */
[----:B------:R-:W-:Y:S02]  /*38f0*/  LOP3.LUT R120, R120, 0xffffff7f, RZ, 0xc0, !PT ;  /* 0xffffff7f78787812 */ /* 0x000fe400078ec0ff */
[----:B------:R-:W-:-:S04]  /*3900*/  @!P6 IADD3 R121, P5, P4, R101, 0x9, R14 ;  /* 0x000000096579e810 */ /* 0x000fc80007cbe00e */
[----:B------:R-:W-:Y:S02]  /*3910*/  @!P6 IADD3.X R130, R98, RZ, R15, P5, P4 ;  /* 0x000000ff6282e210 */ /* 0x000fe40002fe840f */
[----:B------:R-:W-:Y:S02]  /*3920*/  ISETP.GE.AND P5, PT, R4, 0x109, PT ;  /* 0x000001090400780c */ /* 0x000fe40003fa6270 */
[C---:B------:R-:W-:Y:S02]  /*3930*/  ISETP.LT.OR P6, PT, R3.reuse, 0x12, !P0 ;  /* 0x000000120300780c */ /* 0x040fe400047c1670 */
[C---:B------:R-:W-:Y:S02]  /*3940*/  ISETP.LT.OR P3, PT, R3.reuse, 0x1, !P5 ;  /* 0x000000010300780c */ /* 0x040fe40006f61670 */
[----:B------:R-:W-:Y:S02]  /*3950*/  ISETP.LT.OR P2, PT, R3, 0x2, !P5 ;  /* 0x000000020300780c */ /* 0x000fe40006f41670 */
[----:B------:R-:W-:-:S09]  /*3960*/  P2R R84, PR, RZ, 0x8 ;  /* 0x00000008ff547803 */ /* 0x000fd20000000000 */
[----:B------:R-:W-:-:S04]  /*3970*/  @!P3 IADD3 R126, P1, P4, R102, R14, R103 ;  /* 0x0000000e667eb210 */ /* 0x000fc80007c3e067 */
[----:B------:R-:W-:Y:S02]  /*3980*/  @!P3 IADD3.X R127, R99, R15, R100, P1, P4 ;  /* 0x0000000f637fb210 */ /* 0x000fe40000fe8464 */
[----:B------:R-:W-:-:S04]  /*3990*/  @!P2 IADD3 R128, P1, P4, R102, R14, R103 ;  /* 0x0000000e6680a210 */ /* 0x000fc80007c3e067 */
[----:B------:R-:W-:Y:S02]  /*39a0*/  @!P2 IADD3.X R129, R99, R15, R100, P1, P4 ;  /* 0x0000000f6381a210 */ /* 0x000fe40000fe8464 */
[----:B------:R-:W-:-:S13]  /*39b0*/  ISETP.LT.OR P1, PT, R3, 0xa, !P5 ;  /* 0x0000000a0300780c */ /* 0x000fda0006f21670 */
[----:B------:R-:W-:-:S04]  /*39c0*/  @!P1 IADD3 R122, P3, P4, R102, R14, R103 ;  /* 0x0000000e667a9210 */ /* 0x000fc80007c7e067 */
[----:B------:R-:W-:Y:S02]  /*39d0*/  @!P1 IADD3.X R123, R99, R15, R100, P3, P4 ;  /* 0x0000000f637b9210 */ /* 0x000fe40001fe8464 */
[----:B------:R-:W-:-:S04]  /*39e0*/  @!P6 IADD3 R118, P3, P4, R102, R14, R101 ;  /* 0x0000000e6676e210 */ /* 0x000fc80007c7e065 */
[----:B------:R-:W-:Y:S02]  /*39f0*/  @!P6 IADD3.X R119, R99, R15, R98, P3, P4 ;  /* 0x0000000f6377e210 */ /* 0x000fe40001fe8462 */
[----:B------:R-:W-:-:S13]  /*3a00*/  ISETP.LT.OR P6, PT, R3, 0x19, !P0 ;  /* 0x000000190300780c */ /* 0x000fda00047c1670 */
[----:B------:R-:W-:-:S04]  /*3a10*/  @!P6 IADD3 R116, P3, P4, R102, R14, R101 ;  /* 0x0000000e6674e210 */ /* 0x000fc80007c7e065 */
[----:B------:R-:W-:Y:S02]  /*3a20*/  @!P6 IADD3.X R117, R99, R15, R98, P3, P4 ;  /* 0x0000000f6375e210 */ /* 0x000fe40001fe8462 */
[----:B------:R-:W-:-:S13]  /*3a30*/  ISETP.LT.OR P6, PT, R3, 0x1a, !P0 ;  /* 0x0000001a0300780c */ /* 0x000fda00047c1670 */
[----:B------:R-:W-:-:S04]  /*3a40*/  @!P6 IADD3 R114, P3, P4, R102, R14, R101 ;  /* 0x0000000e6672e210 */ /* 0x000fc80007c7e065 */
[----:B------:R-:W-:Y:S02]  /*3a50*/  @!P6 IADD3.X R115, R99, R15, R98, P3, P4 ;  /* 0x0000000f6373e210 */ /* 0x000fe40001fe8462 */
[----:B------:R-:W-:-:S13]  /*3a60*/  ISETP.LT.OR P6, PT, R3, 0x11, !P5 ;  /* 0x000000110300780c */ /* 0x000fda0006fc1670 */
[----:B------:R-:W-:Y:S02]  /*3a70*/  @!P6 IADD3 R112, P3, P4, R102, R14, R103 ;  /* 0x0000000e6670e210 */ /* 0x000fe40007c7e067 */
[----:B------:R-:W-:Y:S02]  /*3a80*/  @P6 LOP3.LUT R120, R120, 0x80, RZ, 0xfc, !PT ;  /* 0x0000008078786812 */ /* 0x000fe400078efcff */
[----:B------:R-:W-:Y:S02]  /*3a90*/  @!P6 IADD3.X R113, R99, R15, R100, P3, P4 ;  /* 0x0000000f6371e210 */ /* 0x000fe40001fe8464 */
[----:B------:R-:W-:Y:S02]  /*3aa0*/  ISETP.LT.OR P6, PT, R3, 0x12, !P5 ;  /* 0x000000120300780c */ /* 0x000fe40006fc1670 */
[----:B------:R-:W-:-:S11]  /*3ab0*/  LOP3.LUT R120, R120, 0xffffffbf, RZ, 0xc0, !PT ;  /* 0xffffffbf78787812 */ /* 0x000fd600078ec0ff */
        /* <DEDUP_REMOVED lines=8> */
[C---:B------:R-:W-:Y:S02]  /*3b40*/  ISETP.LT.OR P4, PT, R3.reuse, 0x1a, !P5 ;  /* 0x0000001a0300780c */ /* 0x040fe40006f81670 */
[----:B------:R-:W-:Y:S02]  /*3b50*/  ISETP.LT.OR P6, PT, R3, 0x21, !P0 ;  /* 0x000000210300780c */ /* 0x000fe400047c1670 */
[----:B------:R-:W-:-:S09]  /*3b60*/  P2R R131, PR, RZ, 0x10 ;  /* 0x00000010ff837803 */ /* 0x000fd20000000000 */
[----:B------:R-:W-:-:S04]  /*3b70*/  @!P4 IADD3 R92, P3, P5, R102, R14, R103 ;  /* 0x0000000e665cc210 */ /* 0x000fc80007d7e067 */
[CC--:B------:R-:W-:Y:S02]  /*3b80*/  @!P4 IADD3.X R93, R99.reuse, R15.reuse, R100, P3, P5 ;  /* 0x0000000f635dc210 */ /* 0x0c0fe40001fea464 */
[----:B------:R-:W-:Y:S02]  /*3b90*/  @!P6 IADD3 R82, P3, P5, R102, R14, R101 ;  /* 0x0000000e6652e210 */ /* 0x000fe40007d7e065 */
[----:B------:R-:W-:Y:S02]  /*3ba0*/  LOP3.LUT P4, RZ, R120, 0x4000, RZ, 0xc0, !PT ;  /* 0x0000400078ff7812 */ /* 0x000fe4000788c0ff */
[----:B-1----:R-:W-:Y:S02]  /*3bb0*/  @!P6 IADD3.X R83, R99, R15, R98, P3, P5 ;  /* 0x0000000f6353e210 */ /* 0x002fe40001fea462 */
[----:B------:R-:W-:-:S09]  /*3bc0*/  ISETP.LT.OR P3, PT, R3, 0x22, !P0 ;  /* 0x000000220300780c */ /* 0x000fd20004761670 */
[----:B------:R-:W-:-:S04]  /*3bd0*/  @!P4 IMAD R85, R85, R96, R5 ;  /* 0x000000605555c224 */ /* 0x000fc800078e0205 */
[----:B------:R-:W-:-:S04]  /*3be0*/  @!P3 IADD3 R80, P5, P6, R102, R14, R101 ;  /* 0x0000000e6650b210 */ /* 0x000fc80007ebe065 */
[----:B------:R-:W-:Y:S02]  /*3bf0*/  @!P3 IADD3.X R81, R99, R15, R98, P5, P6 ;  /* 0x0000000f6351b210 */ /* 0x000fe40002fec462 */
[----:B------:R-:W-:Y:S02]  /*3c00*/  IADD3 R20, P5, R106, R20, RZ ;  /* 0x000000146a147210 */ /* 0x000fe40007fbe0ff */
[----:B------:R-:W-:Y:S02]  /*3c10*/  ISETP.NE.AND P6, PT, R90, RZ, PT ;  /* 0x000000ff5a00720c */ /* 0x000fe40003fc5270 */
[----:B------:R-:W-:Y:S02]  /*3c20*/  IADD3.X R21, R21, R107, R124, P5, !PT ;  /* 0x0000006b15157210 */ /* 0x000fe40002ffe47c */
[----:B------:R-:W-:Y:S02]  /*3c30*/  IADD3 R90, P5, R14, R101, RZ ;  /* 0x000000650e5a7210 */ /* 0x000fe40007fbe0ff */
[----:B------:R-:W-:-:S03]  /*3c40*/  ISETP.NE.AND P3, PT, R84, RZ, PT ;  /* 0x000000ff5400720c */ /* 0x000fc60003f65270 */
[----:B------:R-:W-:Y:S01]  /*3c50*/  IMAD.X R91, R15, 0x1, R98, P5 ;  /* 0x000000010f5b7824 */ /* 0x000fe200028e0662 */
[----:B------:R-:W-:-:S04]  /*3c60*/  ISETP.NE.AND P5, PT, R133, RZ, PT ;  /* 0x000000ff8500720c */ /* 0x000fc80003fa5270 */
[----:B------:R1:W-:Y:S09]  /*3c70*/  @!P4 STG.E.U8 desc[UR36][R90.64+0x9], R85 ;  /* 0x000009555a00c986 */ /* 0x0003f2000c101124 */
[----:B------:R-:W2:Y:S01]  /*3c80*/  @!P5 LDG.E.U8 R104, desc[UR36][R10.64+0x8] ;  /* 0x000008240a68d981 */ /* 0x000ea2000c1e1100 */
[----:B------:R-:W-:-:S05]  /*3c90*/  @!P5 IADD3 R106, P4, R125, R102, RZ ;  /* 0x000000667d6ad210 */ /* 0x000fca0007f9e0ff */
[----:B------:R-:W-:Y:S01]  /*3ca0*/  @!P5 IMAD.X R107, R132, 0x1, R99, P4 ;  /* 0x00000001846bd824 */ /* 0x000fe200020e0663 */
[----:B--2---:R-:W-:-:S05]  /*3cb0*/  @!P5 PRMT R84, R104, 0x8880, RZ ;  /* 0x000088806854d816 */ /* 0x004fca00000000ff */
[----:B------:R-:W-:-:S04]  /*3cc0*/  @!P5 IMAD R5, R84, R97, RZ ;  /* 0x000000615405d224 */ /* 0x000fc800078e02ff */
[----:B------:R-:W-:-:S05]  /*3cd0*/  @!P5 IMAD R105, R86, R96, R5 ;  /* 0x000000605669d224 */ /* 0x000fca00078e0205 */
[----:B------:R2:W-:Y:S04]  /*3ce0*/  @!P5 STG.E.U8 desc[UR36][R106.64], R105 ;  /* 0x000000696a00d986 */ /* 0x0005e8000c101124 */
[----:B------:R-:W3:Y:S01]  /*3cf0*/  @!P6 LDG.E.U8 R104, desc[UR36][R10.64+0x9] ;  /* 0x000009240a68e981 */ /* 0x000ee2000c1e1100 */
[----:B------:R-:W-:-:S05]  /*3d00*/  @!P6 IADD3 R108, P5, R121, R102, RZ ;  /* 0x00000066796ce210 */ /* 0x000fca0007fbe0ff */
[----:B------:R-:W-:Y:S01]  /*3d10*/  @!P6 IMAD.X R109, R130, 0x1, R99, P5 ;  /* 0x00000001826de824 */ /* 0x000fe200028e0663 */
[----:B---3--:R-:W-:-:S05]  /*3d20*/  @!P6 PRMT R84, R104, 0x8880, RZ ;  /* 0x000088806854e816 */ /* 0x008fca00000000ff */
[----:B------:R-:W-:Y:S01]  /*3d30*/  @!P6 IMAD R5, R84, R97, RZ ;  /* 0x000000615405e224 */ /* 0x000fe200078e02ff */
[----:B------:R-:W-:-:S03]  /*3d40*/  IADD3 R84, P5, R14, R103, RZ ;  /* 0x000000670e547210 */ /* 0x000fc60007fbe0ff */
[----:B------:R-:W-:Y:S02]  /*3d50*/  @!P6 IMAD R87, R87, R96, R5 ;  /* 0x000000605757e224 */ /* 0x000fe400078e0205 */
[----:B-1----:R-:W-:Y:S01]  /*3d60*/  IMAD.X R85, R15, 0x1, R100, P5 ;  /* 0x000000010f557824 */ /* 0x002fe200028e0664 */
[----:B------:R-:W-:Y:S02]  /*3d70*/  ISETP.GE.AND P5, PT, R4, 0x101, PT ;  /* 0x000001010400780c */ /* 0x000fe40003fa6270 */
[----:B------:R1:W-:Y:S02]  /*3d80*/  @!P6 STG.E.U8 desc[UR36][R108.64], R87 ;  /* 0x000000576c00e986 */ /* 0x0003e4000c101124 */
[----:B------:R-:W-:-:S13]  /*3d90*/  ISETP.LT.OR P6, PT, R3, 0x1, !P5 ;  /* 0x000000010300780c */ /* 0x000fda0006fc1670 */
[----:B------:R-:W3:Y:S02]  /*3da0*/  @!P6 LDG.E.U8 R104, desc[UR36][R20.64] ;  /* 0x000000241468e981 */ /* 0x000ee4000c1e1100 */
[----:B---3--:R-:W-:-:S05]  /*3db0*/  @!P6 PRMT R86, R104, 0x8880, RZ ;  /* 0x000088806856e816 */ /* 0x008fca00000000ff */
[----:B------:R-:W-:-:S04]  /*3dc0*/  @!P6 IMAD R5, R86, R97, RZ ;  /* 0x000000615605e224 */ /* 0x000fc800078e02ff */
[----:B--2---:R-:W-:-:S05]  /*3dd0*/  @!P6 IMAD R105, R72, R96, R5 ;  /* 0x000000604869e224 */ /* 0x004fca00078e0205 */
[----:B------:R-:W-:Y:S01]  /*3de0*/  @!P6 STG.E.U8 desc[UR36][R84.64], R105 ;  /* 0x000000695400e986 */ /* 0x000fe2000c101124 */
[----:B------:R-:W-:-:S13]  /*3df0*/  ISETP.LT.OR P6, PT, R3, 0x2, !P5 ;  /* 0x000000020300780c */ /* 0x000fda0006fc1670 */
[----:B------:R-:W2:Y:S02]  /*3e00*/  @!P6 LDG.E.U8 R104, desc[UR36][R20.64+0x1] ;  /* 0x000001241468e981 */ /* 0x000ea4000c1e1100 */
[----:B--2---:R-:W-:-:S05]  /*3e10*/  @!P6 PRMT R72, R104, 0x8880, RZ ;  /* 0x000088806848e816 */ /* 0x004fca00000000ff */
[----:B------:R-:W-:-:S04]  /*3e20*/  @!P6 IMAD R5, R72, R97, RZ ;  /* 0x000000614805e224 */ /* 0x000fc800078e02ff */
[----:B------:R-:W-:-:S05]  /*3e30*/  @!P6 IMAD R73, R73, R96, R5 ;  /* 0x000000604949e224 */ /* 0x000fca00078e0205 */
[----:B------:R-:W-:Y:S04]  /*3e40*/  @!P6 STG.E.U8 desc[UR36][R84.64+0x1], R73 ;  /* 0x000001495400e986 */ /* 0x000fe8000c101124 */
[----:B------:R-:W2:Y:S02]  /*3e50*/  @!P3 LDG.E.U8 R104, desc[UR36][R12.64] ;  /* 0x000000240c68b981 */ /* 0x000ea4000c1e1100 */
[----:B--2---:R-:W-:-:S05]  /*3e60*/  @!P3 PRMT R72, R104, 0x8880, RZ ;  /* 0x000088806848b816 */ /* 0x004fca00000000ff */
[----:B------:R-:W-:-:S04]  /*3e70*/  @!P3 IMAD R5, R72, R97, RZ ;  /* 0x000000614805b224 */ /* 0x000fc800078e02ff */
[----:B-1----:R-:W-:-:S05]  /*3e80*/  @!P3 IMAD R87, R74, R96, R5 ;  /* 0x000000604a57b224 */ /* 0x002fca00078e0205 */
[----:B------:R1:W-:Y:S04]  /*3e90*/  @!P3 STG.E.U8 desc[UR36][R126.64], R87 ;  /* 0x000000577e00b986 */ /* 0x0003e8000c101124 */
[----:B------:R-:W2:Y:S01]  /*3ea0*/  @!P2 LDG.E.U8 R104, desc[UR36][R12.64+0x1] ;  /* 0x000001240c68a981 */ /* 0x000ea2000c1e1100 */
[----:B------:R-:W-:Y:S02]  /*3eb0*/  ISETP.LT.OR P6, PT, R3, 0x9, !P5 ;  /* 0x000000090300780c */ /* 0x000fe40006fc1670 */
[----:B--2---:R-:W-:-:S05]  /*3ec0*/  @!P2 PRMT R72, R104, 0x8880, RZ ;  /* 0x000088806848a816 */ /* 0x004fca00000000ff */
[----:B------:R-:W-:-:S04]  /*3ed0*/  @!P2 IMAD R5, R72, R97, RZ ;  /* 0x000000614805a224 */ /* 0x000fc800078e02ff */
[----:B------:R-:W-:-:S05]  /*3ee0*/  @!P2 IMAD R75, R75, R96, R5 ;  /* 0x000000604b4ba224 */ /* 0x000fca00078e0205 */
[----:B------:R2:W-:Y:S04]  /*3ef0*/  @!P2 STG.E.U8 desc[UR36][R128.64+0x1], R75 ;  /* 0x0000014b8000a986 */ /* 0x0005e8000c101124 */
[----:B------:R-:W3:Y:S02]  /*3f00*/  @!P6 LDG.E.U8 R104, desc[UR36][R20.64+0x8] ;  /* 0x000008241468e981 */ /* 0x000ee4000c1e1100 */
[----:B---3--:R-:W-:-:S05]  /*3f10*/  @!P6 PRMT R72, R104, 0x8880, RZ ;  /* 0x000088806848e816 */ /* 0x008fca00000000ff */
[----:B------:R-:W-:-:S04]  /*3f20*/  @!P6 IMAD R5, R72, R97, RZ ;  /* 0x000000614805e224 */ /* 0x000fc800078e02ff */
[----:B-1----:R-:W-:-:S05]  /*3f30*/  @!P6 IMAD R87, R76, R96, R5 ;  /* 0x000000604c57e224 */ /* 0x002fca00078e0205 */
[----:B------:R-:W-:Y:S01]  /*3f40*/  @!P6 STG.E.U8 desc[UR36][R84.64+0x8], R87 ;  /* 0x000008575400e986 */ /* 0x000fe2000c101124 */
[----:B------:R-:W-:-:S13]  /*3f50*/  ISETP.LT.OR P6, PT, R3, 0xa, !P5 ;  /* 0x0000000a0300780c */ /* 0x000fda0006fc1670 */
[----:B------:R-:W3:Y:S01]  /*3f60*/  @!P6 LDG.E.U8 R104, desc[UR36][R20.64+0x9] ;  /* 0x000009241468e981 */ /* 0x000ee2000c1e1100 */
[----:B------:R-:W-:Y:S02]  /*3f70*/  ISETP.GE.AND P4, PT, R4, 0x109, PT ;  /* 0x000001090400780c */ /* 0x000fe40003f86270 */
[----:B---3--:R-:W-:-:S05]  /*3f80*/  @!P6 PRMT R72, R104, 0x8880, RZ ;  /* 0x000088806848e816 */ /* 0x008fca00000000ff */
[----:B------:R-:W-:-:S04]  /*3f90*/  @!P6 IMAD R5, R72, R97, RZ ;  /* 0x000000614805e224 */ /* 0x000fc800078e02ff */
[----:B------:R-:W-:-:S05]  /*3fa0*/  @!P6 IMAD R77, R77, R96, R5 ;  /* 0x000000604d4de224 */ /* 0x000fca00078e0205 */
[----:B------:R-:W-:Y:S01]  /*3fb0*/  @!P6 STG.E.U8 desc[UR36][R84.64+0x9], R77 ;  /* 0x0000094d5400e986 */ /* 0x000fe2000c101124 */
[----:B------:R-:W-:-:S13]  /*3fc0*/  ISETP.LT.OR P6, PT, R3, 0x9, !P4 ;  /* 0x000000090300780c */ /* 0x000fda00067c1670 */
[----:B------:R-:W3:Y:S01]  /*3fd0*/  @!P6 LDG.E.U8 R104, desc[UR36][R12.64+0x8] ;  /* 0x000008240c68e981 */ /* 0x000ee2000c1e1100 */
[----:B------:R-:W-:-:S05]  /*3fe0*/  @!P6 IADD3 R72, P4, R102, R84, RZ ;  /* 0x000000546648e210 */ /* 0x000fca0007f9e0ff */
[----:B------:R-:W-:Y:S01]  /*3ff0*/  @!P6 IMAD.X R73, R99, 0x1, R85, P4 ;  /* 0x000000016349e824 */ /* 0x000fe200020e0655 */
[----:B---3--:R-:W-:-:S05]  /*4000*/  @!P6 PRMT R74, R104, 0x8880, RZ ;  /* 0x00008880684ae816 */ /* 0x008fca00000000ff */
[----:B------:R-:W-:-:S04]  /*4010*/  @!P6 IMAD R5, R74, R97, RZ ;  /* 0x000000614a05e224 */ /* 0x000fc800078e02ff */
[----:B--2---:R-:W-:-:S05]  /*4020*/  @!P6 IMAD R75, R78, R96, R5 ;  /* 0x000000604e4be224 */ /* 0x004fca00078e0205 */
[----:B------:R1:W-:Y:S04]  /*4030*/  @!P6 STG.E.U8 desc[UR36][R72.64+0x8], R75 ;  /* 0x0000084b4800e986 */ /* 0x0003e8000c101124 */
[----:B------:R-:W2:Y:S01]  /*4040*/  @!P1 LDG.E.U8 R104, desc[UR36][R12.64+0x9] ;  /* 0x000009240c689981 */ /* 0x000ea2000c1e1100 */
[----:B------:R-:W-:-:S04]  /*4050*/  ISETP.NE.AND P3, PT, R134, RZ, PT ;  /* 0x000000ff8600720c */ /* 0x000fc80003f65270 */
[----:B------:R-:W-:Y:S02]  /*4060*/  ISETP.LT.OR P6, PT, R3, 0x11, !P3 ;  /* 0x000000110300780c */ /* 0x000fe40005fc1670 */
        /* <DEDUP_REMOVED lines=8> */
[----:B------:R1:W-:Y:S01]  /*40f0*/  @!P6 STG.E.U8 desc[UR36][R14.64+0x10], R73 ;  /* 0x000010490e00e986 */ /* 0x0003e2000c101124 */
[----:B------:R-:W-:-:S13]  /*4100*/  ISETP.LT.OR P6, PT, R3, 0x12, !P3 ;  /* 0x000000120300780c */ /* 0x000fda0005fc1670 */
[----:B------:R-:W2:Y:S01]  /*4110*/  @!P6 LDG.E.U8 R104, desc[UR36][R6.64+0x11] ;  /* 0x000011240668e981 */ /* 0x000ea2000c1e1100 */
[----:B------:R-:W-:Y:S02]  /*4120*/  ISETP.NE.AND P2, PT, R135, RZ, PT ;  /* 0x000000ff8700720c */ /* 0x000fe40003f45270 */
[----:B--2---:R-:W-:-:S05]  /*4130*/  @!P6 PRMT R64, R104, 0x8880, RZ ;  /* 0x000088806840e816 */ /* 0x004fca00000000ff */
[----:B------:R-:W-:-:S04]  /*4140*/  @!P6 IMAD R5, R64, R97, RZ ;  /* 0x000000614005e224 */ /* 0x000fc800078e02ff */
[----:B------:R-:W-:-:S05]  /*4150*/  @!P6 IMAD R75, R65, R96, R5 ;  /* 0x00000060414be224 */ /* 0x000fca00078e0205 */
[----:B------:R-:W-:Y:S01]  /*4160*/  @!P6 STG.E.U8 desc[UR36][R14.64+0x11], R75 ;  /* 0x0000114b0e00e986 */ /* 0x000fe2000c101124 */
[----:B------:R-:W-:-:S13]  /*4170*/  ISETP.LT.OR P6, PT, R3, 0x11, !P2 ;  /* 0x000000110300780c */ /* 0x000fda00057c1670 */
[----:B------:R-:W2:Y:S01]  /*4180*/  @!P6 LDG.E.U8 R104, desc[UR36][R8.64+0x10] ;  /* 0x000010240868e981 */ /* 0x000ea2000c1e1100 */
[----:B------:R-:W-:-:S05]  /*4190*/  @!P6 IADD3 R64, P4, R14, R102, RZ ;  /* 0x000000660e40e210 */ /* 0x000fca0007f9e0ff */
[----:B------:R-:W-:Y:S01]  /*41a0*/  @!P6 IMAD.X R65, R15, 0x1, R99, P4 ;  /* 0x000000010f41e824 */ /* 0x000fe200020e0663 */
[----:B--2---:R-:W-:-:S05]  /*41b0*/  @!P6 PRMT R72, R104, 0x8880, RZ ;  /* 0x000088806848e816 */ /* 0x004fca00000000ff */
[----:B------:R-:W-:-:S04]  /*41c0*/  @!P6 IMAD R5, R72, R97, RZ ;  /* 0x000000614805e224 */ /* 0x000fc800078e02ff */
[----:B------:R-:W-:-:S05]  /*41d0*/  @!P6 IMAD R77, R66, R96, R5 ;  /* 0x00000060424de224 */ /* 0x000fca00078e0205 */
[----:B------:R2:W-:Y:S01]  /*41e0*/  @!P6 STG.E.U8 desc[UR36][R64.64+0x10], R77 ;  /* 0x0000104d4000e986 */ /* 0x0005e2000c101124 */
[----:B------:R-:W-:-:S13]  /*41f0*/  ISETP.LT.OR P6, PT, R3, 0x12, !P2 ;  /* 0x000000120300780c */ /* 0x000fda00057c1670 */
[----:B------:R-:W3:Y:S01]  /*4200*/  @!P6 LDG.E.U8 R104, desc[UR36][R8.64+0x11] ;  /* 0x000011240868e981 */ /* 0x000ee2000c1e1100 */
[----:B------:R-:W-:-:S05]  /*4210*/  @!P6 IADD3 R72, P4, R14, R102, RZ ;  /* 0x000000660e48e210 */ /* 0x000fca0007f9e0ff */
[----:B-1----:R-:W-:Y:S01]  /*4220*/  @!P6 IMAD.X R73, R15, 0x1, R99, P4 ;  /* 0x000000010f49e824 */ /* 0x002fe200020e0663 */
[----:B---3--:R-:W-:-:S05]  /*4230*/  @!P6 PRMT R66, R104, 0x8880, RZ ;  /* 0x000088806842e816 */ /* 0x008fca00000000ff */
[----:B------:R-:W-:-:S04]  /*4240*/  @!P6 IMAD R5, R66, R97, RZ ;  /* 0x000000614205e224 */ /* 0x000fc800078e02ff */
[----:B------:R-:W-:-:S05]  /*4250*/  @!P6 IMAD R67, R67, R96, R5 ;  /* 0x000000604343e224 */ /* 0x000fca00078e0205 */
[----:B------:R1:W-:Y:S01]  /*4260*/  @!P6 STG.E.U8 desc[UR36][R72.64+0x11], R67 ;  /* 0x000011434800e986 */ /* 0x0003e2000c101124 */
[----:B------:R-:W-:-:S13]  /*4270*/  ISETP.LT.OR P6, PT, R3, 0x19, !P3 ;  /* 0x000000190300780c */ /* 0x000fda0005fc1670 */
[----:B------:R-:W2:Y:S02]  /*4280*/  @!P6 LDG.E.U8 R104, desc[UR36][R6.64+0x18] ;  /* 0x000018240668e981 */ /* 0x000ea4000c1e1100 */
[----:B--2---:R-:W-:-:S05]  /*4290*/  @!P6 PRMT R64, R104, 0x8880, RZ ;  /* 0x000088806840e816 */ /* 0x004fca00000000ff */
[----:B------:R-:W-:-:S04]  /*42a0*/  @!P6 IMAD R5, R64, R97, RZ ;  /* 0x000000614005e224 */ /* 0x000fc800078e02ff */
[----:B------:R-:W-:-:S05]  /*42b0*/  @!P6 IMAD R75, R68, R96, R5 ;  /* 0x00000060444be224 */ /* 0x000fca00078e0205 */
[----:B------:R-:W-:Y:S01]  /*42c0*/  @!P6 STG.E.U8 desc[UR36][R14.64+0x18], R75 ;  /* 0x0000184b0e00e986 */ /* 0x000fe2000c101124 */
[----:B------:R-:W-:-:S13]  /*42d0*/  ISETP.LT.OR P6, PT, R3, 0x1a, !P3 ;  /* 0x0000001a0300780c */ /* 0x000fda0005fc1670 */
[----:B------:R-:W2:Y:S02]  /*42e0*/  @!P6 LDG.E.U8 R104, desc[UR36][R6.64+0x19] ;  /* 0x000019240668e981 */ /* 0x000ea4000c1e1100 */
        /* <DEDUP_REMOVED lines=10> */
[----:B-1----:R-:W-:-:S05]  /*4390*/  @!P6 IMAD R73, R70, R96, R5 ;  /* 0x000000604649e224 */ /* 0x002fca00078e0205 */
[----:B------:R1:W-:Y:S01]  /*43a0*/  @!P6 STG.E.U8 desc[UR36][R64.64+0x18], R73 ;  /* 0x000018494000e986 */ /* 0x0003e2000c101124 */
[----:B------:R-:W-:-:S13]  /*43b0*/  ISETP.LT.OR P6, PT, R3, 0x1a, !P2 ;  /* 0x0000001a0300780c */ /* 0x000fda00057c1670 */
[----:B------:R-:W2:Y:S01]  /*43c0*/  @!P6 LDG.E.U8 R104, desc[UR36][R8.64+0x19] ;  /* 0x000019240868e981 */ /* 0x000ea2000c1e1100 */
[----:B------:R-:W-:Y:S02]  /*43d0*/  @!P6 IADD3 R66, P4, R14, R102, RZ ;  /* 0x000000660e42e210 */ /* 0x000fe40007f9e0ff */
[----:B------:R-:W-:-:S03]  /*43e0*/  ISETP.NE.AND P1, PT, R136, RZ, PT ;  /* 0x000000ff8800720c */ /* 0x000fc60003f25270 */
[----:B------:R-:W-:Y:S01]  /*43f0*/  @!P6 IMAD.X R67, R15, 0x1, R99, P4 ;  /* 0x000000010f43e824 */ /* 0x000fe200020e0663 */
[----:B--2---:R-:W-:-:S05]  /*4400*/  @!P6 PRMT R68, R104, 0x8880, RZ ;  /* 0x000088806844e816 */ /* 0x004fca00000000ff */
[----:B------:R-:W-:-:S04]  /*4410*/  @!P6 IMAD R5, R68, R97, RZ ;  /* 0x000000614405e224 */ /* 0x000fc800078e02ff */
[----:B------:R-:W-:-:S05]  /*4420*/  @!P6 IMAD R71, R71, R96, R5 ;  /* 0x000000604747e224 */ /* 0x000fca00078e0205 */
[----:B------:R2:W-:Y:S01]  /*4430*/  @!P6 STG.E.U8 desc[UR36][R66.64+0x19], R71 ;  /* 0x000019474200e986 */ /* 0x0005e2000c101124 */
[----:B------:R-:W-:-:S13]  /*4440*/  ISETP.LT.OR P6, PT, R3, 0x11, !P1 ;  /* 0x000000110300780c */ /* 0x000fda0004fc1670 */
[----:B------:R-:W1:Y:S02]  /*4450*/  @!P6 LDG.E.U8 R104, desc[UR36][R88.64+0x10] ;  /* 0x000010245868e981 */ /* 0x000e64000c1e1100 */
[----:B-1----:R-:W-:-:S05]  /*4460*/  @!P6 PRMT R64, R104, 0x8880, RZ ;  /* 0x000088806840e816 */ /* 0x002fca00000000ff */
[----:B------:R-:W-:-:S04]  /*4470*/  @!P6 IMAD R5, R64, R97, RZ ;  /* 0x000000614005e224 */ /* 0x000fc800078e02ff */
[----:B------:R-:W-:-:S05]  /*4480*/  @!P6 IMAD R65, R56, R96, R5 ;  /* 0x000000603841e224 */ /* 0x000fca00078e0205 */
[----:B------:R1:W-:Y:S01]  /*4490*/  @!P6 STG.E.U8 desc[UR36][R90.64+0x10], R65 ;  /* 0x000010415a00e986 */ /* 0x0003e2000c101124 */
[----:B------:R-:W-:-:S13]  /*44a0*/  ISETP.LT.OR P6, PT, R3, 0x12, !P1 ;  /* 0x000000120300780c */ /* 0x000fda0004fc1670 */
[----:B------:R-:W3:Y:S02]  /*44b0*/  @!P6 LDG.E.U8 R104, desc[UR36][R88.64+0x11] ;  /* 0x000011245868e981 */ /* 0x000ee4000c1e1100 */
[----:B---3--:R-:W-:-:S05]  /*44c0*/  @!P6 PRMT R56, R104, 0x8880, RZ ;  /* 0x000088806838e816 */ /* 0x008fca00000000ff */
[----:B------:R-:W-:-:S04]  /*44d0*/  @!P6 IMAD R5, R56, R97, RZ ;  /* 0x000000613805e224 */ /* 0x000fc800078e02ff */
[----:B--2---:R-:W-:-:S05]  /*44e0*/  @!P6 IMAD R67, R57, R96, R5 ;  /* 0x000000603943e224 */ /* 0x004fca00078e0205 */
[----:B------:R-:W-:Y:S01]  /*44f0*/  @!P6 STG.E.U8 desc[UR36][R90.64+0x11], R67 ;  /* 0x000011435a00e986 */ /* 0x000fe2000c101124 */
[----:B------:R-:W-:-:S13]  /*4500*/  ISETP.LT.OR P6, PT, R3, 0x11, !P0 ;  /* 0x000000110300780c */ /* 0x000fda00047c1670 */
[----:B------:R-:W2:Y:S01]  /*4510*/  @!P6 LDG.E.U8 R104, desc[UR36][R10.64+0x10] ;  /* 0x000010240a68e981 */ /* 0x000ea2000c1e1100 */
[----:B------:R-:W-:-:S05]  /*4520*/  @!P6 IADD3 R56, P4, R102, R90, RZ ;  /* 0x0000005a6638e210 */ /* 0x000fca0007f9e0ff */
[----:B------:R-:W-:Y:S01]  /*4530*/  @!P6 IMAD.X R57, R99, 0x1, R91, P4 ;  /* 0x000000016339e824 */ /* 0x000fe200020e065b */
[----:B------:R-:W-:Y:S02]  /*4540*/  ISETP.LT.OR P4, PT, R3, 0x12, !P0 ;  /* 0x000000120300780c */ /* 0x000fe40004781670 */
        /* <DEDUP_REMOVED lines=17> */
[----:B------:R-:W-:Y:S02]  /*4660*/  P2R R76, PR, RZ, 0x20 ;  /* 0x00000020ff4c7803 */ /* 0x000fe40000000000 */
[----:B------:R-:W-:Y:S02]  /*4670*/  ISETP.LT.OR P5, PT, R3, 0x19, !P0 ;  /* 0x000000190300780c */ /* 0x000fe400047a1670 */
[----:B--2---:R-:W-:-:S05]  /*4680*/  @!P6 PRMT R56, R104, 0x8880, RZ ;  /* 0x000088806838e816 */ /* 0x004fca00000000ff */
[----:B------:R-:W-:-:S04]  /*4690*/  @!P6 IMAD R5, R56, R97, RZ ;  /* 0x000000613805e224 */ /* 0x000fc800078e02ff */
[----:B------:R-:W-:-:S05]  /*46a0*/  @!P6 IMAD R61, R61, R96, R5 ;  /* 0x000000603d3de224 */ /* 0x000fca00078e0205 */
[----:B------:R-:W-:Y:S04]  /*46b0*/  @!P6 STG.E.U8 desc[UR36][R90.64+0x19], R61 ;  /* 0x0000193d5a00e986 */ /* 0x000fe8000c101124 */
[----:B------:R-:W2:Y:S01]  /*46c0*/  @!P5 LDG.E.U8 R104, desc[UR36][R10.64+0x18] ;  /* 0x000018240a68d981 */ /* 0x000ea2000c1e1100 */
[----:B------:R-:W-:Y:S02]  /*46d0*/  ISETP.LT.OR P6, PT, R3, 0x1a, !P0 ;  /* 0x0000001a0300780c */ /* 0x000fe400047c1670 */
[----:B--2---:R-:W-:-:S05]  /*46e0*/  @!P5 PRMT R56, R104, 0x8880, RZ ;  /* 0x000088806838d816 */ /* 0x004fca00000000ff */
[----:B------:R-:W-:-:S04]  /*46f0*/  @!P5 IMAD R5, R56, R97, RZ ;  /* 0x000000613805d224 */ /* 0x000fc800078e02ff */
[----:B-1----:R-:W-:-:S05]  /*4700*/  @!P5 IMAD R57, R62, R96, R5 ;  /* 0x000000603e39d224 */ /* 0x002fca00078e0205 */
[----:B------:R1:W-:Y:S04]  /*4710*/  @!P5 STG.E.U8 desc[UR36][R116.64+0x18], R57 ;  /* 0x000018397400d986 */ /* 0x0003e8000c101124 */
[----:B------:R-:W2:Y:S01]  /*4720*/  @!P6 LDG.E.U8 R104, desc[UR36][R10.64+0x19] ;  /* 0x000019240a68e981 */ /* 0x000ea2000c1e1100 */
[----:B------:R-:W-:Y:S02]  /*4730*/  ISETP.NE.AND P5, PT, R76, RZ, PT ;  /* 0x000000ff4c00720c */ /* 0x000fe40003fa5270 */
        /* <DEDUP_REMOVED lines=8> */
[----:B-1----:R-:W-:-:S05]  /*47c0*/  @!P6 IMAD R57, R48, R96, R5 ;  /* 0x000000603039e224 */ /* 0x002fca00078e0205 */
[----:B------:R1:W-:Y:S01]  /*47d0*/  @!P6 STG.E.U8 desc[UR36][R84.64+0x10], R57 ;  /* 0x000010395400e986 */ /* 0x0003e2000c101124 */
[----:B------:R-:W-:-:S13]  /*47e0*/  ISETP.LT.OR P6, PT, R3, 0x12, !P5 ;  /* 0x000000120300780c */ /* 0x000fda0006fc1670 */
[----:B------:R-:W2:Y:S01]  /*47f0*/  @!P6 LDG.E.U8 R104, desc[UR36][R20.64+0x11] ;  /* 0x000011241468e981 */ /* 0x000ea2000c1e1100 */
[----:B------:R-:W-:Y:S02]  /*4800*/  LOP3.LUT P4, RZ, R120, 0x80, RZ, 0xc0, !PT ;  /* 0x0000008078ff7812 */ /* 0x000fe4000788c0ff */
[----:B--2---:R-:W-:-:S05]  /*4810*/  @!P6 PRMT R48, R104, 0x8880, RZ ;  /* 0x000088806830e816 */ /* 0x004fca00000000ff */
[----:B------:R-:W-:-:S04]  /*4820*/  @!P6 IMAD R5, R48, R97, RZ ;  /* 0x000000613005e224 */ /* 0x000fc800078e02ff */
[----:B------:R-:W-:-:S05]  /*4830*/  @!P6 IMAD R49, R49, R96, R5 ;  /* 0x000000603131e224 */ /* 0x000fca00078e0205 */
[----:B------:R2:W-:Y:S04]  /*4840*/  @!P6 STG.E.U8 desc[UR36][R84.64+0x11], R49 ;  /* 0x000011315400e986 */ /* 0x0005e8000c101124 */
[----:B------:R-:W3:Y:S01]  /*4850*/  @!P4 LDG.E.U8 R104, desc[UR36][R12.64+0x10] ;  /* 0x000010240c68c981 */ /* 0x000ee2000c1e1100 */
[----:B------:R-:W-:Y:S02]  /*4860*/  LOP3.LUT P6, RZ, R120, 0x40, RZ, 0xc0, !PT ;  /* 0x0000004078ff7812 */ /* 0x000fe400078cc0ff */
[----:B---3--:R-:W-:-:S05]  /*4870*/  @!P4 PRMT R48, R104, 0x8880, RZ ;  /* 0x000088806830c816 */ /* 0x008fca00000000ff */
[----:B------:R-:W-:-:S04]  /*4880*/  @!P4 IMAD R5, R48, R97, RZ ;  /* 0x000000613005c224 */ /* 0x000fc800078e02ff */
[----:B-1----:R-:W-:-:S05]  /*4890*/  @!P4 IMAD R57, R50, R96, R5 ;  /* 0x000000603239c224 */ /* 0x002fca00078e0205 */
[----:B------:R-:W-:Y:S04]  /*48a0*/  @!P4 STG.E.U8 desc[UR36][R112.64+0x10], R57 ;  /* 0x000010397000c986 */ /* 0x000fe8000c101124 */
[----:B------:R-:W3:Y:S02]  /*48b0*/  @!P6 LDG.E.U8 R104, desc[UR36][R12.64+0x11] ;  /* 0x000011240c68e981 */ /* 0x000ee4000c1e1100 */
[----:B---3--:R-:W-:-:S05]  /*48c0*/  @!P6 PRMT R48, R104, 0x8880, RZ ;  /* 0x000088806830e816 */ /* 0x008fca00000000ff */
[----:B------:R-:W-:-:S04]  /*48d0*/  @!P6 IMAD R5, R48, R97, RZ ;  /* 0x000000613005e224 */ /* 0x000fc800078e02ff */
[----:B------:R-:W-:-:S05]  /*48e0*/  @!P6 IMAD R51, R51, R96, R5 ;  /* 0x000000603333e224 */ /* 0x000fca00078e0205 */
[----:B------:R-:W-:Y:S01]  /*48f0*/  @!P6 STG.E.U8 desc[UR36][R110.64+0x11], R51 ;  /* 0x000011336e00e986 */ /* 0x000fe2000c101124 */
[----:B------:R-:W-:-:S13]  /*4900*/  ISETP.LT.OR P6, PT, R3, 0x19, !P5 ;  /* 0x000000190300780c */ /* 0x000fda0006fc1670 */
[----:B------:R-:W3:Y:S02]  /*4910*/  @!P6 LDG.E.U8 R104, desc[UR36][R20.64+0x18] ;  /* 0x000018241468e981 */ /* 0x000ee4000c1e1100 */
[----:B---3--:R-:W-:-:S05]  /*4920*/  @!P6 PRMT R48, R104, 0x8880, RZ ;  /* 0x000088806830e816 */ /* 0x008fca00000000ff */
[----:B------:R-:W-:-:S04]  /*4930*/  @!P6 IMAD R5, R48, R97, RZ ;  /* 0x000000613005e224 */ /* 0x000fc800078e02ff */
[----:B--2---:R-:W-:-:S05]  /*4940*/  @!P6 IMAD R49, R52, R96, R5 ;  /* 0x000000603431e224 */ /* 0x004fca00078e0205 */
[----:B------:R1:W-:Y:S01]  /*4950*/  @!P6 STG.E.U8 desc[UR36][R84.64+0x18], R49 ;  /* 0x000018315400e986 */ /* 0x0003e2000c101124 */
[----:B------:R-:W-:-:S13]  /*4960*/  ISETP.LT.OR P6, PT, R3, 0x1a, !P5 ;  /* 0x0000001a0300780c */ /* 0x000fda0006fc1670 */
[----:B------:R-:W2:Y:S02]  /*4970*/  @!P6 LDG.E.U8 R104, desc[UR36][R20.64+0x19] ;  /* 0x000019241468e981 */ /* 0x000ea4000c1e1100 */
[----:B--2---:R-:W-:-:S05]  /*4980*/  @!P6 PRMT R48, R104, 0x8880, RZ ;  /* 0x000088806830e816 */ /* 0x004fca00000000ff */
[----:B------:R-:W-:-:S04]  /*4990*/  @!P6 IMAD R5, R48, R97, RZ ;  /* 0x000000613005e224 */ /* 0x000fc800078e02ff */
[----:B------:R-:W-:-:S05]  /*49a0*/  @!P6 IMAD R53, R53, R96, R5 ;  /* 0x000000603535e224 */ /* 0x000fca00078e0205 */
[----:B------:R-:W-:Y:S01]  /*49b0*/  @!P6 STG.E.U8 desc[UR36][R84.64+0x19], R53 ;  /* 0x000019355400e986 */ /* 0x000fe2000c101124 */
[----:B------:R-:W-:-:S13]  /*49c0*/  LOP3.LUT P6, RZ, R120, 0x100, RZ, 0xc0, !PT ;  /* 0x0000010078ff7812 */ /* 0x000fda00078cc0ff */
[----:B------:R-:W2:Y:S01]  /*49d0*/  @!P6 LDG.E.U8 R104, desc[UR36][R12.64+0x18] ;  /* 0x000018240c68e981 */ /* 0x000ea2000c1e1100 */
[----:B------:R-:W-:Y:S02]  /*49e0*/  ISETP.NE.AND P4, PT, R131, RZ, PT ;  /* 0x000000ff8300720c */ /* 0x000fe40003f85270 */
[----:B--2---:R-:W-:-:S05]  /*49f0*/  @!P6 PRMT R48, R104, 0x8880, RZ ;  /* 0x000088806830e816 */ /* 0x004fca00000000ff */
[----:B------:R-:W-:-:S04]  /*4a00*/  @!P6 IMAD R5, R48, R97, RZ ;  /* 0x000000613005e224 */ /* 0x000fc800078e02ff */
[----:B-1----:R-:W-:-:S05]  /*4a10*/  @!P6 IMAD R49, R54, R96, R5 ;  /* 0x000000603631e224 */ /* 0x002fca00078e0205 */
[----:B------:R1:W-:Y:S04]  /*4a20*/  @!P6 STG.E.U8 desc[UR36][R94.64+0x18], R49 ;  /* 0x000018315e00e986 */ /* 0x0003e8000c101124 */
        /* <DEDUP_REMOVED lines=34> */
[----:B------:R-:W2:Y:S01]  /*4c50*/  @!P4 LDG.E.U8 R104, desc[UR36][R6.64+0x28] ;  /* 0x000028240668c981 */ /* 0x000ea2000c1e1100 */
[----:B------:R-:W-:Y:S02]  /*4c60*/  ISETP.LT.OR P3, PT, R3, 0x2a, !P3 ;  /* 0x0000002a0300780c */ /* 0x000fe40005f61670 */
[----:B--2---:R-:W-:-:S05]  /*4c70*/  @!P4 PRMT R40, R104, 0x8880, RZ ;  /* 0x000088806828c816 */ /* 0x004fca00000000ff */
[----:B------:R-:W-:-:S04]  /*4c80*/  @!P4 IMAD R5, R40, R97, RZ ;  /* 0x000000612805c224 */ /* 0x000fc800078e02ff */
[----:B------:R-:W-:-:S05]  /*4c90*/  @!P4 IMAD R51, R44, R96, R5 ;  /* 0x000000602c33c224 */ /* 0x000fca00078e0205 */
[----:B------:R-:W-:Y:S04]  /*4ca0*/  @!P4 STG.E.U8 desc[UR36][R14.64+0x28], R51 ;  /* 0x000028330e00c986 */ /* 0x000fe8000c101124 */
[----:B------:R0:W2:Y:S02]  /*4cb0*/  @!P3 LDG.E.U8 R104, desc[UR36][R6.64+0x29] ;  /* 0x000029240668b981 */ /* 0x0000a4000c1e1100 */
[----:B0-----:R-:W-:Y:S02]  /*4cc0*/  @!P3 IMAD.MOV.U32 R6, RZ, RZ, R14 ;  /* 0x000000ffff06b224 */ /* 0x001fe400078e000e */
[----:B------:R-:W-:Y:S01]  /*4cd0*/  @!P3 IMAD.MOV.U32 R7, RZ, RZ, R15 ;  /* 0x000000ffff07b224 */ /* 0x000fe200078e000f */
[----:B--2---:R-:W-:-:S05]  /*4ce0*/  @!P3 PRMT R40, R104, 0x8880, RZ ;  /* 0x000088806828b816 */ /* 0x004fca00000000ff */
[----:B------:R-:W-:-:S04]  /*4cf0*/  @!P3 IMAD R5, R40, R97, RZ ;  /* 0x000000612805b224 */ /* 0x000fc800078e02ff */
[----:B------:R-:W-:-:S05]  /*4d00*/  @!P3 IMAD R45, R45, R96, R5 ;  /* 0x000000602d2db224 */ /* 0x000fca00078e0205 */
[----:B------:R0:W-:Y:S01]  /*4d10*/  @!P3 STG.E.U8 desc[UR36][R6.64+0x29], R45 ;  /* 0x0000292d0600b986 */ /* 0x0001e2000c101124 */
[----:B------:R-:W-:-:S13]  /*4d20*/  ISETP.LT.OR P3, PT, R3, 0x29, !P2 ;  /* 0x000000290300780c */ /* 0x000fda0005761670 */
[----:B------:R-:W2:Y:S01]  /*4d30*/  @!P3 LDG.E.U8 R104, desc[UR36][R8.64+0x28] ;  /* 0x000028240868b981 */ /* 0x000ea2000c1e1100 */
[----:B------:R-:W-:Y:S02]  /*4d40*/  ISETP.LT.OR P2, PT, R3, 0x2a, !P2 ;  /* 0x0000002a0300780c */ /* 0x000fe40005741670 */
[----:B------:R-:W-:-:S05]  /*4d50*/  @!P3 IADD3 R40, P4, R14, R102, RZ ;  /* 0x000000660e28b210 */ /* 0x000fca0007f9e0ff */
[----:B------:R-:W-:Y:S01]  /*4d60*/  @!P3 IMAD.X R41, R15, 0x1, R99, P4 ;  /* 0x000000010f29b824 */ /* 0x000fe200020e0663 */
[----:B--2---:R-:W-:-:S05]  /*4d70*/  @!P3 PRMT R42, R104, 0x8880, RZ ;  /* 0x00008880682ab816 */ /* 0x004fca00000000ff */
[----:B------:R-:W-:-:S04]  /*4d80*/  @!P3 IMAD R5, R42, R97, RZ ;  /* 0x000000612a05b224 */ /* 0x000fc800078e02ff */
[----:B-1----:R-:W-:-:S05]  /*4d90*/  @!P3 IMAD R43, R46, R96, R5 ;  /* 0x000000602e2bb224 */ /* 0x002fca00078e0205 */
[----:B------:R1:W-:Y:S04]  /*4da0*/  @!P3 STG.E.U8 desc[UR36][R40.64+0x28], R43 ;  /* 0x0000282b2800b986 */ /* 0x0003e8000c101124 */
[----:B------:R-:W2:Y:S01]  /*4db0*/  @!P2 LDG.E.U8 R104, desc[UR36][R8.64+0x29] ;  /* 0x000029240868a981 */ /* 0x000ea2000c1e1100 */
[----:B0-----:R-:W-:-:S05]  /*4dc0*/  @!P2 IADD3 R6, P3, R14, R102, RZ ;  /* 0x000000660e06a210 */ /* 0x001fca0007f7e0ff */
        /* <DEDUP_REMOVED lines=10> */
[----:B------:R-:W-:Y:S01]  /*4e70*/  @!P2 STG.E.U8 desc[UR36][R90.64+0x20], R9 ;  /* 0x000020095a00a986 */ /* 0x000fe2000c101124 */
[----:B------:R-:W-:-:S13]  /*4e80*/  ISETP.LT.OR P2, PT, R3, 0x22, !P1 ;  /* 0x000000220300780c */ /* 0x000fda0004f41670 */
[----:B------:R-:W2:Y:S01]  /*4e90*/  @!P2 LDG.E.U8 R104, desc[UR36][R88.64+0x21] ;  /* 0x000021245868a981 */ /* 0x000ea2000c1e1100 */
[----:B------:R-:W-:Y:S02]  /*4ea0*/  ISETP.LT.OR P4, PT, R3, 0x21, !P0 ;  /* 0x000000210300780c */ /* 0x000fe40004781670 */
[----:B--2---:R-:W-:-:S05]  /*4eb0*/  @!P2 PRMT R8, R104, 0x8880, RZ ;  /* 0x000088806808a816 */ /* 0x004fca00000000ff */
[----:B0-----:R-:W-:-:S04]  /*4ec0*/  @!P2 IMAD.MOV.U32 R6, RZ, RZ, R8 ;  /* 0x000000ffff06a224 */ /* 0x001fc800078e0008 */
[----:B------:R-:W-:-:S04]  /*4ed0*/  @!P2 IMAD R5, R6, R97, RZ ;  /* 0x000000610605a224 */ /* 0x000fc800078e02ff */
[----:B------:R-:W-:-:S05]  /*4ee0*/  @!P2 IMAD R33, R33, R96, R5 ;  /* 0x000000602121a224 */ /* 0x000fca00078e0205 */
[----:B------:R-:W-:Y:S04]  /*4ef0*/  @!P2 STG.E.U8 desc[UR36][R90.64+0x21], R33 ;  /* 0x000021215a00a986 */ /* 0x000fe8000c101124 */
[----:B------:R-:W2:Y:S01]  /*4f00*/  @!P4 LDG.E.U8 R104, desc[UR36][R10.64+0x20] ;  /* 0x000020240a68c981 */ /* 0x000ea2000c1e1100 */
[----:B------:R-:W-:Y:S02]  /*4f10*/  ISETP.LT.OR P6, PT, R3, 0x22, !P0 ;  /* 0x000000220300780c */ /* 0x000fe400047c1670 */
[----:B--2---:R-:W-:-:S05]  /*4f20*/  @!P4 PRMT R6, R104, 0x8880, RZ ;  /* 0x000088806806c816 */ /* 0x004fca00000000ff */
[----:B------:R-:W-:-:S04]  /*4f30*/  @!P4 IMAD R5, R6, R97, RZ ;  /* 0x000000610605c224 */ /* 0x000fc800078e02ff */
[----:B------:R-:W-:-:S05]  /*4f40*/  @!P4 IMAD R7, R34, R96, R5 ;  /* 0x000000602207c224 */ /* 0x000fca00078e0205 */
[----:B------:R0:W-:Y:S04]  /*4f50*/  @!P4 STG.E.U8 desc[UR36][R82.64+0x20], R7 ;  /* 0x000020075200c986 */ /* 0x0001e8000c101124 */
[----:B------:R-:W2:Y:S01]  /*4f60*/  @!P6 LDG.E.U8 R104, desc[UR36][R10.64+0x21] ;  /* 0x000021240a68e981 */ /* 0x000ea2000c1e1100 */
        /* <DEDUP_REMOVED lines=9> */
[----:B0-----:R-:W-:-:S05]  /*5000*/  @!P2 IMAD R7, R36, R96, R5 ;  /* 0x000000602407a224 */ /* 0x001fca00078e0205 */
        /* <DEDUP_REMOVED lines=9> */
[----:B------:R-:W-:-:S04]  /*50a0*/  @!P2 IADD3 R6, P1, P3, R102, R14, R101 ;  /* 0x0000000e6606a210 */ /* 0x000fc80007b3e065 */
[----:B0-----:R-:W-:Y:S02]  /*50b0*/  @!P2 IADD3.X R7, R99, R15, R98, P1, P3 ;  /* 0x0000000f6307a210 */ /* 0x001fe40000fe6462 */
[----:B--2---:R-:W-:-:S05]  /*50c0*/  @!P2 PRMT R8, R104, 0x8880, RZ ;  /* 0x000088806808a816 */ /* 0x004fca00000000ff */
[----:B------:R-:W-:-:S04]  /*50d0*/  @!P2 IMAD R5, R8, R97, RZ ;  /* 0x000000610805a224 */ /* 0x000fc800078e02ff */
[----:B------:R-:W-:-:S05]  /*50e0*/  @!P2 IMAD R33, R38, R96, R5 ;  /* 0x000000602621a224 */ /* 0x000fca00078e0205 */
[----:B------:R0:W-:Y:S04]  /*50f0*/  @!P2 STG.E.U8 desc[UR36][R6.64+0x28], R33 ;  /* 0x000028210600a986 */ /* 0x0001e8000c101124 */
[----:B------:R-:W2:Y:S01]  /*5100*/  @!P0 LDG.E.U8 R104, desc[UR36][R10.64+0x29] ;  /* 0x000029240a688981 */ /* 0x000ea2000c1e1100 */
[----:B------:R-:W-:Y:S02]  /*5110*/  ISETP.LT.OR P1, PT, R3, 0x21, !P5 ;  /* 0x000000210300780c */ /* 0x000fe40006f21670 */
[----:B------:R-:W-:-:S04]  /*5120*/  @!P0 IADD3 R8, P2, P3, R102, R14, R101 ;  /* 0x0000000e66088210 */ /* 0x000fc80007b5e065 */
[----:B------:R-:W-:Y:S02]  /*5130*/  @!P0 IADD3.X R9, R99, R15, R98, P2, P3 ;  /* 0x0000000f63098210 */ /* 0x000fe400017e6462 */
[----:B--2---:R-:W-:-:S05]  /*5140*/  @!P0 PRMT R32, R104, 0x8880, RZ ;  /* 0x0000888068208816 */ /* 0x004fca00000000ff */
[----:B------:R-:W-:-:S04]  /*5150*/  @!P0 IMAD R5, R32, R97, RZ ;  /* 0x0000006120058224 */ /* 0x000fc800078e02ff */
[----:B------:R-:W-:-:S05]  /*5160*/  @!P0 IMAD R39, R39, R96, R5 ;  /* 0x0000006027278224 */ /* 0x000fca00078e0205 */
[----:B------:R-:W-:Y:S04]  /*5170*/  @!P0 STG.E.U8 desc[UR36][R8.64+0x29], R39 ;  /* 0x0000292708008986 */ /* 0x000fe8000c101124 */
[----:B------:R-:W0:Y:S01]  /*5180*/  @!P1 LDG.E.U8 R104, desc[UR36][R20.64+0x20] ;  /* 0x0000202414689981 */ /* 0x000e22000c1e1100 */
[----:B------:R-:W-:Y:S02]  /*5190*/  ISETP.LT.OR P0, PT, R3, 0x22, !P5 ;  /* 0x000000220300780c */ /* 0x000fe40006f01670 */
[----:B0-----:R-:W-:-:S05]  /*51a0*/  @!P1 PRMT R6, R104, 0x8880, RZ ;  /* 0x0000888068069816 */ /* 0x001fca00000000ff */
[----:B------:R-:W-:-:S04]  /*51b0*/  @!P1 IMAD R5, R6, R97, RZ ;  /* 0x0000006106059224 */ /* 0x000fc800078e02ff */
[----:B------:R-:W-:-:S05]  /*51c0*/  @!P1 IMAD R7, R24, R96, R5 ;  /* 0x0000006018079224 */ /* 0x000fca00078e0205 */
[----:B------:R0:W-:Y:S04]  /*51d0*/  @!P1 STG.E.U8 desc[UR36][R84.64+0x20], R7 ;  /* 0x0000200754009986 */ /* 0x0001e8000c101124 */
[----:B------:R-:W2:Y:S01]  /*51e0*/  @!P0 LDG.E.U8 R104, desc[UR36][R20.64+0x21] ;  /* 0x0000212414688981 */ /* 0x000ea2000c1e1100 */
[----:B------:R-:W-:-:S04]  /*51f0*/  ISETP.GE.AND P6, PT, R4, 0x109, PT ;  /* 0x000001090400780c */ /* 0x000fc80003fc6270 */
        /* <DEDUP_REMOVED lines=41> */
[----:B------:R-:W2:Y:S02]  /*5490*/  @!P0 LDG.E.U8 R104, desc[UR36][R12.64+0x29] ;  /* 0x000029240c688981 */ /* 0x000ea4000c1e1100 */
[----:B--2---:R-:W-:-:S05]  /*54a0*/  @!P0 PRMT R4, R104, 0x8880, RZ ;  /* 0x0000888068048816 */ /* 0x004fca00000000ff */
[----:B------:R-:W-:-:S04]  /*54b0*/  @!P0 IMAD R5, R4, R97, RZ ;  /* 0x0000006104058224 */ /* 0x000fc800078e02ff */
[----:B------:R-:W-:Y:S01]  /*54c0*/  IMAD R31, R31, R96, R5 ;  /* 0x000000601f1f7224 */ /* 0x000fe200078e0205 */
[----:B-1----:R-:W-:Y:S06]  /*54d0*/  @P0 BRA `(.L_x_63) ;  /* 0x0000001400340947 */ /* 0x002fec0003800000 */
[----:B------:R-:W-:-:S04]  /*54e0*/  IADD3 R4, P0, P1, R102, R14, R103 ;  /* 0x0000000e66047210 */ /* 0x000fc8000791e067 */
[----:B------:R-:W-:-:S05]  /*54f0*/  IADD3.X R5, R99, R15, R100, P0, P1 ;  /* 0x0000000f63057210 */ /* 0x000fca00007e2464 */
[----:B------:R0:W-:Y:S01]  /*5500*/  STG.E.U8 desc[UR36][R4.64+0x29], R31 ;  /* 0x0000291f04007986 */ /* 0x0001e2000c101124 */
[----:B------:R-:W-:Y:S05]  /*5510*/  BRA `(.L_x_63) ;  /* 0x0000001400247947 */ /* 0x000fea0003800000 */
.L_x_34:
[----:B------:R-:W-:Y:S01]  /*5520*/  ULDC.64 UR4, c[0x0][0x5c0] ;  /* 0x0001700000047ab9 */ /* 0x000fe20000000a00 */
[----:B------:R-:W-:Y:S01]  /*5530*/  ISETP.GE.AND P5, PT, R4, 0x109, PT ;  /* 0x000001090400780c */ /* 0x000fe20003fa6270 */
[----:B------:R-:W-:Y:S01]  /*5540*/  IMAD R5, R21, 0x78, RZ ;  /* 0x0000007815057824 */ /* 0x000fe200078e02ff */
[----:B------:R-:W-:Y:S02]  /*5550*/  IADD3 R14, P0, R14, UR4, RZ ;  /* 0x000000040e0e7c10 */ /* 0x000fe4000ff1e0ff */
[C---:B------:R-:W-:Y:S02]  /*5560*/  ISETP.LT.OR P4, PT, R3.reuse, 0xa, !P5 ;  /* 0x0000000a0300780c */ /* 0x040fe40006f81670 */
[----:B------:R-:W-:Y:S02]  /*5570*/  IADD3.X R15, R110, UR5, RZ, P0, !PT ;  /* 0x000000056e0f7c10 */ /* 0x000fe400087fe4ff */
[----:B------:R-:W-:Y:S02]  /*5580*/  IADD3 R112, P0, R102, R14, RZ ;  /* 0x0000000e66707210 */ /* 0x000fe40007f1e0ff */
[----:B------:R-:W-:-:S02]  /*5590*/  ISETP.LT.OR P3, PT, R3, 0x12, !P5 ;  /* 0x000000120300780c */ /* 0x000fc40006f61670 */
[----:B------:R-:W-:Y:S01]  /*55a0*/  ISETP.LT.OR P2, PT, R3, 0x19, !P5 ;  /* 0x000000190300780c */ /* 0x000fe20006f41670 */
[----:B------:R-:W-:Y:S01]  /*55b0*/  IMAD.X R113, R99, 0x1, R15, P0 ;  /* 0x0000000163717824 */ /* 0x000fe200000e060f */
[----:B------:R-:W-:Y:S02]  /*55c0*/  P2R R122, PR, RZ, 0x8 ;  /* 0x00000008ff7a7803 */ /* 0x000fe40000000000 */
[----:B------:R-:W-:Y:S01]  /*55d0*/  P2R R123, PR, RZ, 0x4 ;  /* 0x00000004ff7b7803 */ /* 0x000fe20000000000 */
[----:B------:R-:W-:-:S04]  /*55e0*/  IMAD.WIDE.U32 R116, R20, 0x78, R112 ;  /* 0x0000007814747825 */ /* 0x000fc800078e0070 */
[----:B------:R-:W-:Y:S01]  /*55f0*/  IMAD.IADD R117, R117, 0x1, R5 ;  /* 0x0000000175757824 */ /* 0x000fe200078e0205 */
[----:B------:R-:W-:Y:S01]  /*5600*/  @!P4 IADD3 R114, P0, P1, R102, R116, R101 ;  /* 0x000000746672c210 */ /* 0x000fe2000791e065 */
[----:B------:R-:W-:-:S03]  /*5610*/  IMAD.WIDE.U32 R110, R20, 0x78, R112 ;  /* 0x00000078146e7825 */ /* 0x000fc600078e0070 */
[--C-:B------:R-:W-:Y:S01]  /*5620*/  @!P4 IADD3.X R115, R99, R117, R98.reuse, P0, P1 ;  /* 0x000000756373c210 */ /* 0x100fe200007e2462 */
[----:B------:R-:W-:Y:S01]  /*5630*/  IMAD.IADD R111, R5, 0x1, R111 ;  /* 0x00000001056f7824 */ /* 0x000fe200078e026f */
[-CC-:B------:R-:W-:Y:S02]  /*5640*/  @!P3 IADD3 R108, P0, P1, R102, R110.reuse, R101.reuse ;  /* 0x0000006e666cb210 */ /* 0x180fe4000791e065 */
[----:B------:R-:W-:Y:S02]  /*5650*/  ISETP.GE.AND P4, PT, R4, 0x1, PT ;  /* 0x000000010400780c */ /* 0x000fe40003f86270 */
[----:B------:R-:W-:Y:S02]  /*5660*/  @!P3 IADD3.X R109, R99, R111, R98, P0, P1 ;  /* 0x0000006f636db210 */ /* 0x000fe400007e2462 */
[----:B------:R-:W-:Y:S02]  /*5670*/  @!P2 IADD3 R106, P0, P1, R102, R110, R101 ;  /* 0x0000006e666aa210 */ /* 0x000fe4000791e065 */
[----:B------:R-:W-:-:S02]  /*5680*/  ISETP.GE.AND P3, PT, R4, 0x9, PT ;  /* 0x000000090400780c */ /* 0x000fc40003f66270 */
[----:B------:R-:W-:Y:S02]  /*5690*/  @!P2 IADD3.X R107, R99, R111, R98, P0, P1 ;  /* 0x0000006f636ba210 */ /* 0x000fe400007e2462 */
[----:B------:R-:W-:-:S04]  /*56a0*/  ISETP.LT.OR P2, PT, R3, 0x1a, !P5 ;  /* 0x0000001a0300780c */ /* 0x000fc80006f41670 */
[----:B------:R-:W-:-:S09]  /*56b0*/  P2R R124, PR, RZ, 0x4 ;  /* 0x00000004ff7c7803 */ /* 0x000fd20000000000 */
[----:B------:R-:W-:-:S04]  /*56c0*/  @!P2 IADD3 R20, P0, P1, R102, R110, R101 ;  /* 0x0000006e6614a210 */ /* 0x000fc8000791e065 */
        /* <DEDUP_REMOVED lines=17> */
[----:B------:R-:W-:Y:S02]  /*57e0*/  ISETP.LT.OR P0, PT, R3, 0x1, !P4 ;  /* 0x000000010300780c */ /* 0x000fe40006701670 */
[C---:B------:R-:W-:Y:S02]  /*57f0*/  ISETP.GE.AND P2, PT, R4.reuse, 0x81, PT ;  /* 0x000000810400780c */ /* 0x040fe40003f46270 */
[----:B------:R-:W-:-:S09]  /*5800*/  ISETP.GE.AND P1, PT, R4, 0x89, PT ;  /* 0x000000890400780c */ /* 0x000fd20003f26270 */
[----:B------:R-:W-:-:S05]  /*5810*/  @!P0 IMAD R5, R88, R96, RZ ;  /* 0x0000006058058224 */ /* 0x000fca00078e02ff */
[----:B------:R0:W-:Y:S01]  /*5820*/  @!P0 STG.E.U8 desc[UR36][R14.64], R5 ;  /* 0x000000050e008986 */ /* 0x0001e2000c101124 */
[----:B------:R-:W-:-:S13]  /*5830*/  ISETP.LT.OR P0, PT, R3, 0x2, !P4 ;  /* 0x000000020300780c */ /* 0x000fda0006701670 */
[----:B------:R-:W-:-:S05]  /*5840*/  @!P0 IMAD R89, R89, R96, RZ ;  /* 0x0000006059598224 */ /* 0x000fca00078e02ff */
[----:B------:R1:W-:Y:S01]  /*5850*/  @!P0 STG.E.U8 desc[UR36][R14.64+0x1], R89 ;  /* 0x000001590e008986 */ /* 0x0003e2000c101124 */
[----:B------:R-:W-:-:S13]  /*5860*/  ISETP.LT.OR P0, PT, R3, 0x1, !P3 ;  /* 0x000000010300780c */ /* 0x000fda0005f01670 */
[----:B------:R-:W-:-:S05]  /*5870*/  @!P0 IMAD R105, R90, R96, RZ ;  /* 0x000000605a698224 */ /* 0x000fca00078e02ff */
[----:B------:R-:W-:Y:S01]  /*5880*/  @!P0 STG.E.U8 desc[UR36][R112.64], R105 ;  /* 0x0000006970008986 */ /* 0x000fe2000c101124 */
[----:B------:R-:W-:-:S13]  /*5890*/  ISETP.LT.OR P0, PT, R3, 0x2, !P3 ;  /* 0x000000020300780c */ /* 0x000fda0005f01670 */
[----:B------:R-:W-:-:S05]  /*58a0*/  @!P0 IMAD R91, R91, R96, RZ ;  /* 0x000000605b5b8224 */ /* 0x000fca00078e02ff */
[----:B------:R-:W-:Y:S01]  /*58b0*/  @!P0 STG.E.U8 desc[UR36][R112.64+0x1], R91 ;  /* 0x0000015b70008986 */ /* 0x000fe2000c101124 */
[----:B------:R-:W-:-:S13]  /*58c0*/  ISETP.LT.OR P0, PT, R3, 0x9, !P4 ;  /* 0x000000090300780c */ /* 0x000fda0006701670 */
[----:B0-----:R-:W-:Y:S01]  /*58d0*/  @!P0 IMAD R5, R92, R96, RZ ;  /* 0x000000605c058224 */ /* 0x001fe200078e02ff */
[----:B------:R-:W-:-:S04]  /*58e0*/  P2R R92, PR, RZ, 0x10 ;  /* 0x00000010ff5c7803 */ /* 0x000fc80000000000 */
[----:B------:R0:W-:Y:S01]  /*58f0*/  @!P0 STG.E.U8 desc[UR36][R14.64+0x8], R5 ;  /* 0x000008050e008986 */ /* 0x0001e2000c101124 */
[----:B------:R-:W-:-:S13]  /*5900*/  ISETP.LT.OR P0, PT, R3, 0xa, !P4 ;  /* 0x0000000a0300780c */ /* 0x000fda0006701670 */
[----:B------:R-:W-:-:S05]  /*5910*/  @!P0 IMAD R93, R93, R96, RZ ;  /* 0x000000605d5d8224 */ /* 0x000fca00078e02ff */
[----:B------:R2:W-:Y:S01]  /*5920*/  @!P0 STG.E.U8 desc[UR36][R14.64+0x9], R93 ;  /* 0x0000095d0e008986 */ /* 0x0005e2000c101124 */
[----:B------:R-:W-:-:S13]  /*5930*/  ISETP.LT.OR P0, PT, R3, 0x9, !P3 ;  /* 0x000000090300780c */ /* 0x000fda0005f01670 */
[----:B-1----:R-:W-:-:S05]  /*5940*/  @!P0 IMAD R89, R94, R96, RZ ;  /* 0x000000605e598224 */ /* 0x002fca00078e02ff */
[----:B------:R1:W-:Y:S01]  /*5950*/  @!P0 STG.E.U8 desc[UR36][R112.64+0x8], R89 ;  /* 0x0000085970008986 */ /* 0x0003e2000c101124 */
[----:B------:R-:W-:-:S13]  /*5960*/  ISETP.LT.OR P0, PT, R3, 0xa, !P3 ;  /* 0x0000000a0300780c */ /* 0x000fda0005f01670 */
[----:B------:R-:W-:-:S05]  /*5970*/  @!P0 IMAD R95, R95, R96, RZ ;  /* 0x000000605f5f8224 */ /* 0x000fca00078e02ff */
[----:B------:R3:W-:Y:S01]  /*5980*/  @!P0 STG.E.U8 desc[UR36][R112.64+0x9], R95 ;  /* 0x0000095f70008986 */ /* 0x0007e2000c101124 */
[----:B------:R-:W-:-:S13]  /*5990*/  ISETP.LT.OR P0, PT, R3, 0x1, !P2 ;  /* 0x000000010300780c */ /* 0x000fda0005701670 */
[----:B0-----:R-:W-:-:S05]  /*59a0*/  @!P0 IMAD R5, R80, R96, RZ ;  /* 0x0000006050058224 */ /* 0x001fca00078e02ff */
[----:B------:R0:W-:Y:S01]  /*59b0*/  @!P0 STG.E.U8 desc[UR36][R116.64], R5 ;  /* 0x0000000574008986 */ /* 0x0001e2000c101124 */
[----:B------:R-:W-:-:S13]  /*59c0*/  ISETP.LT.OR P0, PT, R3, 0x2, !P2 ;  /* 0x000000020300780c */ /* 0x000fda0005701670 */
[----:B--2---:R-:W-:Y:S02]  /*59d0*/  @!P0 IMAD R93, R81, R96, RZ ;  /* 0x00000060515d8224 */ /* 0x004fe400078e02ff */
[----:B------:R-:W-:Y:S02]  /*59e0*/  @!P0 IMAD.MOV.U32 R88, RZ, RZ, R116 ;  /* 0x000000ffff588224 */ /* 0x000fe400078e0074 */
[----:B-1----:R-:W-:-:S05]  /*59f0*/  @!P0 IMAD.MOV.U32 R89, RZ, RZ, R117 ;  /* 0x000000ffff598224 */ /* 0x002fca00078e0075 */
[----:B------:R1:W-:Y:S01]  /*5a00*/  @!P0 STG.E.U8 desc[UR36][R88.64+0x1], R93 ;  /* 0x0000015d58008986 */ /* 0x0003e2000c101124 */
[----:B------:R-:W-:-:S13]  /*5a10*/  ISETP.LT.OR P0, PT, R3, 0x1, !P1 ;  /* 0x000000010300780c */ /* 0x000fda0004f01670 */
[----:B------:R-:W-:Y:S01]  /*5a20*/  @!P0 IADD3 R80, P6, R102, R116, RZ ;  /* 0x0000007466508210 */ /* 0x000fe20007fde0ff */
[----:B---3--:R-:W-:-:S04]  /*5a30*/  @!P0 IMAD R95, R82, R96, RZ ;  /* 0x00000060525f8224 */ /* 0x008fc800078e02ff */
[----:B------:R-:W-:-:S05]  /*5a40*/  @!P0 IMAD.X R81, R117, 0x1, R99, P6 ;  /* 0x0000000175518824 */ /* 0x000fca00030e0663 */
[----:B------:R2:W-:Y:S01]  /*5a50*/  @!P0 STG.E.U8 desc[UR36][R80.64], R95 ;  /* 0x0000005f50008986 */ /* 0x0005e2000c101124 */
[----:B------:R-:W-:-:S13]  /*5a60*/  ISETP.LT.OR P0, PT, R3, 0x2, !P1 ;  /* 0x000000020300780c */ /* 0x000fda0004f01670 */
[----:B------:R-:W-:Y:S01]  /*5a70*/  @!P0 IADD3 R90, P6, R102, R116, RZ ;  /* 0x00000074665a8210 */ /* 0x000fe20007fde0ff */
[----:B0-----:R-:W-:-:S04]  /*5a80*/  @!P0 IMAD R5, R83, R96, RZ ;  /* 0x0000006053058224 */ /* 0x001fc800078e02ff */
[----:B------:R-:W-:-:S05]  /*5a90*/  @!P0 IMAD.X R91, R117, 0x1, R99, P6 ;  /* 0x00000001755b8824 */ /* 0x000fca00030e0663 */
[----:B------:R-:W-:Y:S01]  /*5aa0*/  @!P0 STG.E.U8 desc[UR36][R90.64+0x1], R5 ;  /* 0x000001055a008986 */ /* 0x000fe2000c101124 */
[----:B------:R-:W-:-:S13]  /*5ab0*/  ISETP.LT.OR P0, PT, R3, 0x9, !P2 ;  /* 0x000000090300780c */ /* 0x000fda0005701670 */
[----:B-1----:R-:W-:Y:S02]  /*5ac0*/  @!P0 IMAD R89, R84, R96, RZ ;  /* 0x0000006054598224 */ /* 0x002fe400078e02ff */
[----:B--2---:R-:W-:Y:S02]  /*5ad0*/  @!P0 IMAD.MOV.U32 R80, RZ, RZ, R116 ;  /* 0x000000ffff508224 */ /* 0x004fe400078e0074 */
[----:B------:R-:W-:-:S05]  /*5ae0*/  @!P0 IMAD.MOV.U32 R81, RZ, RZ, R117 ;  /* 0x000000ffff518224 */ /* 0x000fca00078e0075 */
[----:B------:R0:W-:Y:S01]  /*5af0*/  @!P0 STG.E.U8 desc[UR36][R80.64+0x8], R89 ;  /* 0x0000085950008986 */ /* 0x0001e2000c101124 */
[----:B------:R-:W-:-:S13]  /*5b00*/  ISETP.LT.OR P0, PT, R3, 0xa, !P2 ;  /* 0x0000000a0300780c */ /* 0x000fda0005701670 */
[----:B------:R-:W-:Y:S02]  /*5b10*/  @!P0 IMAD R93, R85, R96, RZ ;  /* 0x00000060555d8224 */ /* 0x000fe400078e02ff */
[----:B0-----:R-:W-:Y:S02]  /*5b20*/  @!P0 IMAD.MOV.U32 R80, RZ, RZ, R116 ;  /* 0x000000ffff508224 */ /* 0x001fe400078e0074 */
[----:B------:R-:W-:-:S05]  /*5b30*/  @!P0 IMAD.MOV.U32 R81, RZ, RZ, R117 ;  /* 0x000000ffff518224 */ /* 0x000fca00078e0075 */
[----:B------:R0:W-:Y:S01]  /*5b40*/  @!P0 STG.E.U8 desc[UR36][R80.64+0x9], R93 ;  /* 0x0000095d50008986 */ /* 0x0001e2000c101124 */
[----:B------:R-:W-:-:S13]  /*5b50*/  ISETP.LT.OR P0, PT, R3, 0x9, !P1 ;  /* 0x000000090300780c */ /* 0x000fda0004f01670 */
[----:B------:R-:W-:Y:S01]  /*5b60*/  @!P0 IADD3 R82, P6, R102, R116, RZ ;  /* 0x0000007466528210 */ /* 0x000fe20007fde0ff */
[----:B------:R-:W-:-:S04]  /*5b70*/  @!P0 IMAD R5, R86, R96, RZ ;  /* 0x0000006056058224 */ /* 0x000fc800078e02ff */
[----:B------:R-:W-:-:S05]  /*5b80*/  @!P0 IMAD.X R83, R117, 0x1, R99, P6 ;  /* 0x0000000175538824 */ /* 0x000fca00030e0663 */
[----:B------:R-:W-:Y:S01]  /*5b90*/  @!P0 STG.E.U8 desc[UR36][R82.64+0x8], R5 ;  /* 0x0000080552008986 */ /* 0x000fe2000c101124 */
[----:B------:R-:W-:-:S13]  /*5ba0*/  ISETP.LT.OR P0, PT, R3, 0xa, !P1 ;  /* 0x0000000a0300780c */ /* 0x000fda0004f01670 */
[----:B------:R-:W-:Y:S01]  /*5bb0*/  @!P0 IADD3 R84, P6, R102, R116, RZ ;  /* 0x0000007466548210 */ /* 0x000fe20007fde0ff */
[----:B------:R-:W-:-:S04]  /*5bc0*/  @!P0 IMAD R87, R87, R96, RZ ;  /* 0x0000006057578224 */ /* 0x000fc800078e02ff */
[----:B------:R-:W-:-:S05]  /*5bd0*/  @!P0 IMAD.X R85, R117, 0x1, R99, P6 ;  /* 0x0000000175558824 */ /* 0x000fca00030e0663 */
[----:B------:R1:W-:Y:S01]  /*5be0*/  @!P0 STG.E.U8 desc[UR36][R84.64+0x9], R87 ;  /* 0x0000095754008986 */ /* 0x0003e2000c101124 */
[----:B0-----:R-:W-:-:S05]  /*5bf0*/  IADD3 R80, P0, R101, R116, RZ ;  /* 0x0000007465507210 */ /* 0x001fca0007f1e0ff */
[----:B------:R-:W-:Y:S01]  /*5c00*/  IMAD.X R81, R117, 0x1, R98, P0 ;  /* 0x0000000175517824 */ /* 0x000fe200000e0662 */
[----:B------:R-:W-:-:S04]  /*5c10*/  ISETP.GE.AND P0, PT, R4, 0x101, PT ;  /* 0x000001010400780c */ /* 0x000fc80003f06270 */
[----:B------:R-:W-:-:S13]  /*5c20*/  ISETP.LT.OR P6, PT, R3, 0x1, !P0 ;  /* 0x000000010300780c */ /* 0x000fda00047c1670 */
[----:B------:R-:W-:-:S05]  /*5c30*/  @!P6 IMAD R89, R72, R96, RZ ;  /* 0x000000604859e224 */ /* 0x000fca00078e02ff */
[----:B------:R-:W-:Y:S01]  /*5c40*/  @!P6 STG.E.U8 desc[UR36][R80.64], R89 ;  /* 0x000000595000e986 */ /* 0x000fe2000c101124 */
[----:B------:R-:W-:-:S13]  /*5c50*/  ISETP.LT.OR P6, PT, R3, 0x2, !P0 ;  /* 0x000000020300780c */ /* 0x000fda00047c1670 */
[----:B------:R-:W-:Y:S02]  /*5c60*/  @!P6 IMAD R91, R73, R96, RZ ;  /* 0x00000060495be224 */ /* 0x000fe400078e02ff */
[----:B------:R-:W-:Y:S02]  /*5c70*/  @!P6 IMAD.MOV.U32 R72, RZ, RZ, R80 ;  /* 0x000000ffff48e224 */ /* 0x000fe400078e0050 */
[----:B------:R-:W-:-:S05]  /*5c80*/  @!P6 IMAD.MOV.U32 R73, RZ, RZ, R81 ;  /* 0x000000ffff49e224 */ /* 0x000fca00078e0051 */
[----:B------:R-:W-:Y:S01]  /*5c90*/  @!P6 STG.E.U8 desc[UR36][R72.64+0x1], R91 ;  /* 0x0000015b4800e986 */ /* 0x000fe2000c101124 */
[----:B------:R-:W-:-:S13]  /*5ca0*/  ISETP.LT.OR P6, PT, R3, 0x1, !P5 ;  /* 0x000000010300780c */ /* 0x000fda0006fc1670 */
[----:B------:R-:W-:Y:S01]  /*5cb0*/  @!P6 IADD3 R4, P4, R80, R102, RZ ;  /* 0x000000665004e210 */ /* 0x000fe20007f9e0ff */
[----:B-1----:R-:W-:Y:S01]  /*5cc0*/  @!P6 IMAD R85, R74, R96, RZ ;  /* 0x000000604a55e224 */ /* 0x002fe200078e02ff */
[----:B------:R-:W-:-:S03]  /*5cd0*/  P2R R74, PR, RZ, 0x1 ;  /* 0x00000001ff4a7803 */ /* 0x000fc60000000000 */
[----:B------:R-:W-:-:S05]  /*5ce0*/  @!P6 IMAD.X R5, R81, 0x1, R99, P4 ;  /* 0x000000015105e824 */ /* 0x000fca00020e0663 */
[----:B------:R0:W-:Y:S01]  /*5cf0*/  @!P6 STG.E.U8 desc[UR36][R4.64], R85 ;  /* 0x000000550400e986 */ /* 0x0001e2000c101124 */
[----:B------:R-:W-:-:S13]  /*5d00*/  ISETP.LT.OR P6, PT, R3, 0x2, !P5 ;  /* 0x000000020300780c */ /* 0x000fda0006fc1670 */
[----:B------:R-:W-:Y:S01]  /*5d10*/  @!P6 IADD3 R82, P4, R80, R102, RZ ;  /* 0x000000665052e210 */ /* 0x000fe20007f9e0ff */
[----:B------:R-:W-:-:S04]  /*5d20*/  @!P6 IMAD R75, R75, R96, RZ ;  /* 0x000000604b4be224 */ /* 0x000fc800078e02ff */
[----:B------:R-:W-:-:S05]  /*5d30*/  @!P6 IMAD.X R83, R81, 0x1, R99, P4 ;  /* 0x000000015153e824 */ /* 0x000fca00020e0663 */
[----:B------:R-:W-:Y:S01]  /*5d40*/  @!P6 STG.E.U8 desc[UR36][R82.64+0x1], R75 ;  /* 0x0000014b5200e986 */ /* 0x000fe2000c101124 */
[----:B------:R-:W-:-:S13]  /*5d50*/  ISETP.LT.OR P6, PT, R3, 0x9, !P0 ;  /* 0x000000090300780c */ /* 0x000fda00047c1670 */
[----:B------:R-:W-:Y:S02]  /*5d60*/  @!P6 IMAD R87, R76, R96, RZ ;  /* 0x000000604c57e224 */ /* 0x000fe400078e02ff */
[----:B0-----:R-:W-:Y:S02]  /*5d70*/  @!P6 IMAD.MOV.U32 R4, RZ, RZ, R80 ;  /* 0x000000ffff04e224 */ /* 0x001fe400078e0050 */
[----:B------:R-:W-:-:S05]  /*5d80*/  @!P6 IMAD.MOV.U32 R5, RZ, RZ, R81 ;  /* 0x000000ffff05e224 */ /* 0x000fca00078e0051 */
[----:B------:R0:W-:Y:S01]  /*5d90*/  @!P6 STG.E.U8 desc[UR36][R4.64+0x8], R87 ;  /* 0x000008570400e986 */ /* 0x0001e2000c101124 */
[C---:B------:R-:W-:Y:S02]  /*5da0*/  ISETP.LT.OR P6, PT, R3.reuse, 0xa, !P0 ;  /* 0x0000000a0300780c */ /* 0x040fe400047c1670 */
[----:B------:R-:W-:-:S11]  /*5db0*/  ISETP.LT.OR P0, PT, R3, 0xa, !P5 ;  /* 0x0000000a0300780c */ /* 0x000fd60006f01670 */
[-C--:B------:R-:W-:Y:S02]  /*5dc0*/  @!P6 IMAD R77, R77, R96.reuse, RZ ;  /* 0x000000604d4de224 */ /* 0x080fe400078e02ff */
[----:B0-----:R-:W-:Y:S02]  /*5dd0*/  @!P6 IMAD.MOV.U32 R4, RZ, RZ, R80 ;  /* 0x000000ffff04e224 */ /* 0x001fe400078e0050 */
[----:B------:R-:W-:Y:S02]  /*5de0*/  @!P6 IMAD.MOV.U32 R5, RZ, RZ, R81 ;  /* 0x000000ffff05e224 */ /* 0x000fe400078e0051 */
[----:B------:R-:W-:-:S03]  /*5df0*/  @!P0 IMAD R79, R79, R96, RZ ;  /* 0x000000604f4f8224 */ /* 0x000fc600078e02ff */
[----:B------:R0:W-:Y:S01]  /*5e00*/  @!P6 STG.E.U8 desc[UR36][R4.64+0x9], R77 ;  /* 0x0000094d0400e986 */ /* 0x0001e2000c101124 */
[C---:B------:R-:W-:Y:S02]  /*5e10*/  ISETP.LT.OR P6, PT, R3.reuse, 0x9, !P5 ;  /* 0x000000090300780c */ /* 0x040fe40006fc1670 */
[----:B------:R-:W-:-:S11]  /*5e20*/  ISETP.LT.OR P5, PT, R3, 0x11, !P5 ;  /* 0x000000110300780c */ /* 0x000fd60006fa1670 */
[----:B------:R-:W-:Y:S01]  /*5e30*/  @!P6 IADD3 R72, P4, R80, R102, RZ ;  /* 0x000000665048e210 */ /* 0x000fe20007f9e0ff */
[----:B------:R-:W-:-:S04]  /*5e40*/  @!P6 IMAD R75, R78, R96, RZ ;  /* 0x000000604e4be224 */ /* 0x000fc800078e02ff */
[----:B------:R-:W-:Y:S01]  /*5e50*/  @!P6 IMAD.X R73, R81, 0x1, R99, P4 ;  /* 0x000000015149e824 */ /* 0x000fe200020e0663 */
[----:B------:R-:W-:-:S04]  /*5e60*/  ISETP.NE.AND P4, PT, R92, RZ, PT ;  /* 0x000000ff5c00720c */ /* 0x000fc80003f85270 */
[----:B------:R1:W-:Y:S01]  /*5e70*/  @!P6 STG.E.U8 desc[UR36][R72.64+0x8], R75 ;  /* 0x0000084b4800e986 */ /* 0x0003e2000c101124 */
[----:B------:R-:W-:-:S03]  /*5e80*/  ISETP.LT.OR P6, PT, R3, 0x11, !P4 ;  /* 0x000000110300780c */ /* 0x000fc600067c1670 */
[----:B------:R-:W-:Y:S10]  /*5e90*/  @!P0 STG.E.U8 desc[UR36][R114.64+0x9], R79 ;  /* 0x0000094f72008986 */ /* 0x000ff4000c101124 */
[----:B------:R-:W-:-:S05]  /*5ea0*/  @!P6 IMAD R81, R64, R96, RZ ;  /* 0x000000604051e224 */ /* 0x000fca00078e02ff */
[----:B------:R-:W-:Y:S01]  /*5eb0*/  @!P6 STG.E.U8 desc[UR36][R14.64+0x10], R81 ;  /* 0x000010510e00e986 */ /* 0x000fe2000c101124 */
[----:B------:R-:W-:-:S13]  /*5ec0*/  ISETP.LT.OR P6, PT, R3, 0x12, !P4 ;  /* 0x000000120300780c */ /* 0x000fda00067c1670 */
[----:B------:R-:W-:-:S05]  /*5ed0*/  @!P6 IMAD R65, R65, R96, RZ ;  /* 0x000000604141e224 */ /* 0x000fca00078e02ff */
[----:B------:R-:W-:Y:S01]  /*5ee0*/  @!P6 STG.E.U8 desc[UR36][R14.64+0x11], R65 ;  /* 0x000011410e00e986 */ /* 0x000fe2000c101124 */
[----:B------:R-:W-:-:S13]  /*5ef0*/  ISETP.LT.OR P6, PT, R3, 0x11, !P3 ;  /* 0x000000110300780c */ /* 0x000fda0005fc1670 */
[----:B0-----:R-:W-:-:S05]  /*5f00*/  @!P6 IMAD R5, R66, R96, RZ ;  /* 0x000000604205e224 */ /* 0x001fca00078e02ff */
[----:B------:R0:W-:Y:S01]  /*5f10*/  @!P6 STG.E.U8 desc[UR36][R112.64+0x10], R5 ;  /* 0x000010057000e986 */ /* 0x0001e2000c101124 */
[----:B------:R-:W-:-:S13]  /*5f20*/  ISETP.LT.OR P6, PT, R3, 0x12, !P3 ;  /* 0x000000120300780c */ /* 0x000fda0005fc1670 */
[----:B------:R-:W-:-:S05]  /*5f30*/  @!P6 IMAD R67, R67, R96, RZ ;  /* 0x000000604343e224 */ /* 0x000fca00078e02ff */
[----:B------:R2:W-:Y:S01]  /*5f40*/  @!P6 STG.E.U8 desc[UR36][R112.64+0x11], R67 ;  /* 0x000011437000e986 */ /* 0x0005e2000c101124 */
[----:B------:R-:W-:-:S13]  /*5f50*/  ISETP.LT.OR P6, PT, R3, 0x19, !P4 ;  /* 0x000000190300780c */ /* 0x000fda00067c1670 */
[----:B-1----:R-:W-:-:S05]  /*5f60*/  @!P6 IMAD R73, R68, R96, RZ ;  /* 0x000000604449e224 */ /* 0x002fca00078e02ff */
[----:B------:R-:W-:Y:S01]  /*5f70*/  @!P6 STG.E.U8 desc[UR36][R14.64+0x18], R73 ;  /* 0x000018490e00e986 */ /* 0x000fe2000c101124 */
[----:B------:R-:W-:-:S13]  /*5f80*/  ISETP.LT.OR P6, PT, R3, 0x1a, !P4 ;  /* 0x0000001a0300780c */ /* 0x000fda00067c1670 */
[----:B------:R-:W-:-:S05]  /*5f90*/  @!P6 IMAD R69, R69, R96, RZ ;  /* 0x000000604545e224 */ /* 0x000fca00078e02ff */
[----:B------:R1:W-:Y:S01]  /*5fa0*/  @!P6 STG.E.U8 desc[UR36][R14.64+0x19], R69 ;  /* 0x000019450e00e986 */ /* 0x0003e2000c101124 */
[----:B------:R-:W-:-:S13]  /*5fb0*/  ISETP.LT.OR P6, PT, R3, 0x19, !P3 ;  /* 0x000000190300780c */ /* 0x000fda0005fc1670 */
[----:B0-----:R-:W-:-:S05]  /*5fc0*/  @!P6 IMAD R5, R70, R96, RZ ;  /* 0x000000604605e224 */ /* 0x001fca00078e02ff */
[----:B------:R0:W-:Y:S01]  /*5fd0*/  @!P6 STG.E.U8 desc[UR36][R112.64+0x18], R5 ;  /* 0x000018057000e986 */ /* 0x0001e2000c101124 */
[----:B------:R-:W-:-:S13]  /*5fe0*/  ISETP.LT.OR P6, PT, R3, 0x1a, !P3 ;  /* 0x0000001a0300780c */ /* 0x000fda0005fc1670 */
[----:B------:R-:W-:-:S05]  /*5ff0*/  @!P6 IMAD R71, R71, R96, RZ ;  /* 0x000000604747e224 */ /* 0x000fca00078e02ff */
[----:B------:R3:W-:Y:S01]  /*6000*/  @!P6 STG.E.U8 desc[UR36][R112.64+0x19], R71 ;  /* 0x000019477000e986 */ /* 0x0007e2000c101124 */
[----:B------:R-:W-:-:S13]  /*6010*/  ISETP.LT.OR P6, PT, R3, 0x11, !P2 ;  /* 0x000000110300780c */ /* 0x000fda00057c1670 */
[----:B------:R-:W-:-:S05]  /*6020*/  @!P6 IMAD R65, R56, R96, RZ ;  /* 0x000000603841e224 */ /* 0x000fca00078e02ff */
[----:B------:R4:W-:Y:S01]  /*6030*/  @!P6 STG.E.U8 desc[UR36][R110.64+0x10], R65 ;  /* 0x000010416e00e986 */ /* 0x0009e2000c101124 */
[----:B------:R-:W-:-:S13]  /*6040*/  ISETP.LT.OR P6, PT, R3, 0x12, !P2 ;  /* 0x000000120300780c */ /* 0x000fda00057c1670 */
[----:B--2---:R-:W-:Y:S02]  /*6050*/  @!P6 IMAD R67, R57, R96, RZ ;  /* 0x000000603943e224 */ /* 0x004fe400078e02ff */
[----:B------:R-:W-:Y:S02]  /*6060*/  @!P6 IMAD.MOV.U32 R56, RZ, RZ, R110 ;  /* 0x000000ffff38e224 */ /* 0x000fe400078e006e */
[----:B------:R-:W-:-:S05]  /*6070*/  @!P6 IMAD.MOV.U32 R57, RZ, RZ, R111 ;  /* 0x000000ffff39e224 */ /* 0x000fca00078e006f */
[----:B------:R2:W-:Y:S01]  /*6080*/  @!P6 STG.E.U8 desc[UR36][R56.64+0x11], R67 ;  /* 0x000011433800e986 */ /* 0x0005e2000c101124 */
[----:B------:R-:W-:-:S13]  /*6090*/  ISETP.LT.OR P6, PT, R3, 0x11, !P1 ;  /* 0x000000110300780c */ /* 0x000fda0004fc1670 */
[----:B------:R-:W-:Y:S01]  /*60a0*/  @!P6 IADD3 R4, P0, R102, R110, RZ ;  /* 0x0000006e6604e210 */ /* 0x000fe20007f1e0ff */
[----:B-1----:R-:W-:-:S04]  /*60b0*/  @!P6 IMAD R69, R58, R96, RZ ;  /* 0x000000603a45e224 */ /* 0x002fc800078e02ff */
[----:B0-----:R-:W-:-:S05]  /*60c0*/  @!P6 IMAD.X R5, R111, 0x1, R99, P0 ;  /* 0x000000016f05e824 */ /* 0x001fca00000e0663 */
[----:B------:R0:W-:Y:S01]  /*60d0*/  @!P6 STG.E.U8 desc[UR36][R4.64+0x10], R69 ;  /* 0x000010450400e986 */ /* 0x0001e2000c101124 */
[----:B------:R-:W-:-:S13]  /*60e0*/  ISETP.LT.OR P6, PT, R3, 0x12, !P1 ;  /* 0x000000120300780c */ /* 0x000fda0004fc1670 */
[----:B------:R-:W-:Y:S01]  /*60f0*/  @!P6 IADD3 R64, P0, R102, R110, RZ ;  /* 0x0000006e6640e210 */ /* 0x000fe20007f1e0ff */
[----:B---3--:R-:W-:-:S04]  /*6100*/  @!P6 IMAD R71, R59, R96, RZ ;  /* 0x000000603b47e224 */ /* 0x008fc800078e02ff */
[----:B----4-:R-:W-:-:S05]  /*6110*/  @!P6 IMAD.X R65, R111, 0x1, R99, P0 ;  /* 0x000000016f41e824 */ /* 0x010fca00000e0663 */
[----:B------:R-:W-:Y:S01]  /*6120*/  @!P6 STG.E.U8 desc[UR36][R64.64+0x11], R71 ;  /* 0x000011474000e986 */ /* 0x000fe2000c101124 */
[----:B------:R-:W-:-:S13]  /*6130*/  ISETP.LT.OR P6, PT, R3, 0x19, !P2 ;  /* 0x000000190300780c */ /* 0x000fda00057c1670 */
[----:B--2---:R-:W-:Y:S02]  /*6140*/  @!P6 IMAD R57, R60, R96, RZ ;  /* 0x000000603c39e224 */ /* 0x004fe400078e02ff */
[----:B0-----:R-:W-:Y:S02]  /*6150*/  @!P6 IMAD.MOV.U32 R4, RZ, RZ, R110 ;  /* 0x000000ffff04e224 */ /* 0x001fe400078e006e */
[----:B------:R-:W-:-:S05]  /*6160*/  @!P6 IMAD.MOV.U32 R5, RZ, RZ, R111 ;  /* 0x000000ffff05e224 */ /* 0x000fca00078e006f */
[----:B------:R0:W-:Y:S01]  /*6170*/  @!P6 STG.E.U8 desc[UR36][R4.64+0x18], R57 ;  /* 0x000018390400e986 */ /* 0x0001e2000c101124 */
[----:B------:R-:W-:-:S13]  /*6180*/  ISETP.LT.OR P6, PT, R3, 0x1a, !P2 ;  /* 0x0000001a0300780c */ /* 0x000fda00057c1670 */
[----:B------:R-:W-:Y:S02]  /*6190*/  @!P6 IMAD R67, R61, R96, RZ ;  /* 0x000000603d43e224 */ /* 0x000fe400078e02ff */
[----:B0-----:R-:W-:Y:S02]  /*61a0*/  @!P6 IMAD.MOV.U32 R4, RZ, RZ, R110 ;  /* 0x000000ffff04e224 */ /* 0x001fe400078e006e */
[----:B------:R-:W-:-:S05]  /*61b0*/  @!P6 IMAD.MOV.U32 R5, RZ, RZ, R111 ;  /* 0x000000ffff05e224 */ /* 0x000fca00078e006f */
[----:B------:R-:W-:Y:S01]  /*61c0*/  @!P6 STG.E.U8 desc[UR36][R4.64+0x19], R67 ;  /* 0x000019430400e986 */ /* 0x000fe2000c101124 */
[----:B------:R-:W-:-:S13]  /*61d0*/  ISETP.LT.OR P6, PT, R3, 0x19, !P1 ;  /* 0x000000190300780c */ /* 0x000fda0004fc1670 */
[----:B------:R-:W-:Y:S01]  /*61e0*/  @!P6 IADD3 R58, P0, R102, R110, RZ ;  /* 0x0000006e663ae210 */ /* 0x000fe20007f1e0ff */
[----:B------:R-:W-:-:S04]  /*61f0*/  @!P6 IMAD R65, R62, R96, RZ ;  /* 0x000000603e41e224 */ /* 0x000fc800078e02ff */
[----:B------:R-:W-:-:S05]  /*6200*/  @!P6 IMAD.X R59, R111, 0x1, R99, P0 ;  /* 0x000000016f3be824 */ /* 0x000fca00000e0663 */
[----:B------:R0:W-:Y:S01]  /*6210*/  @!P6 STG.E.U8 desc[UR36][R58.64+0x18], R65 ;  /* 0x000018413a00e986 */ /* 0x0001e2000c101124 */
[----:B------:R-:W-:Y:S01]  /*6220*/  ISETP.LT.OR P6, PT, R3, 0x1a, !P1 ;  /* 0x0000001a0300780c */ /* 0x000fe20004fc1670 */
[----:B0-----:R-:W-:-:S12]  /*6230*/  @!P5 IMAD R59, R50, R96, RZ ;  /* 0x00000060323bd224 */ /* 0x001fd800078e02ff */
[----:B------:R-:W-:Y:S01]  /*6240*/  @!P6 IADD3 R60, P0, R102, R110, RZ ;  /* 0x0000006e663ce210 */ /* 0x000fe20007f1e0ff */
[----:B------:R-:W-:-:S04]  /*6250*/  @!P6 IMAD R63, R63, R96, RZ ;  /* 0x000000603f3fe224 */ /* 0x000fc800078e02ff */
[----:B------:R-:W-:Y:S01]  /*6260*/  @!P6 IMAD.X R61, R111, 0x1, R99, P0 ;  /* 0x000000016f3de824 */ /* 0x000fe200000e0663 */
[----:B------:R-:W-:-:S04]  /*6270*/  ISETP.NE.AND P0, PT, R74, RZ, PT ;  /* 0x000000ff4a00720c */ /* 0x000fc80003f05270 */
[----:B------:R0:W-:Y:S01]  /*6280*/  @!P6 STG.E.U8 desc[UR36][R60.64+0x19], R63 ;  /* 0x0000193f3c00e986 */ /* 0x0001e2000c101124 */
[----:B------:R-:W-:-:S05]  /*6290*/  IADD3 R56, P6, R101, R110, RZ ;  /* 0x0000006e65387210 */ /* 0x000fca0007fde0ff */
[----:B------:R-:W-:Y:S01]  /*62a0*/  IMAD.X R57, R111, 0x1, R98, P6 ;  /* 0x000000016f397824 */ /* 0x000fe200030e0662 */
[----:B------:R-:W-:-:S13]  /*62b0*/  ISETP.LT.OR P6, PT, R3, 0x11, !P0 ;  /* 0x000000110300780c */ /* 0x000fda00047c1670 */
[----:B------:R-:W-:-:S05]  /*62c0*/  @!P6 IMAD R67, R48, R96, RZ ;  /* 0x000000603043e224 */ /* 0x000fca00078e02ff */
[----:B------:R-:W-:Y:S01]  /*62d0*/  @!P6 STG.E.U8 desc[UR36][R56.64+0x10], R67 ;  /* 0x000010433800e986 */ /* 0x000fe2000c101124 */
[----:B------:R-:W-:-:S13]  /*62e0*/  ISETP.LT.OR P6, PT, R3, 0x12, !P0 ;  /* 0x000000120300780c */ /* 0x000fda00047c1670 */
[----:B------:R-:W-:-:S05]  /*62f0*/  @!P6 IMAD R49, R49, R96, RZ ;  /* 0x000000603131e224 */ /* 0x000fca00078e02ff */
[----:B------:R1:W-:Y:S01]  /*6300*/  @!P6 STG.E.U8 desc[UR36][R56.64+0x11], R49 ;  /* 0x000011313800e986 */ /* 0x0003e2000c101124 */
[----:B------:R-:W-:-:S05]  /*6310*/  @!P5 IADD3 R4, P6, R102, R56, RZ ;  /* 0x000000386604d210 */ /* 0x000fca0007fde0ff */
[----:B------:R-:W-:Y:S01]  /*6320*/  @!P5 IMAD.X R5, R99, 0x1, R57, P6 ;  /* 0x000000016305d824 */ /* 0x000fe200030e0639 */
[----:B------:R-:W-:-:S04]  /*6330*/  ISETP.NE.AND P6, PT, R124, RZ, PT ;  /* 0x000000ff7c00720c */ /* 0x000fc80003fc5270 */
[----:B------:R2:W-:Y:S01]  /*6340*/  @!P5 STG.E.U8 desc[UR36][R4.64+0x10], R59 ;  /* 0x0000103b0400d986 */ /* 0x0005e2000c101124 */
[----:B------:R-:W-:-:S08]  /*6350*/  ISETP.NE.AND P5, PT, R122, RZ, PT ;  /* 0x000000ff7a00720c */ /* 0x000fd00003fa5270 */
[----:B------:R-:W-:-:S05]  /*6360*/  @!P6 IMAD R55, R55, R96, RZ ;  /* 0x000000603737e224 */ /* 0x000fca00078e02ff */
[----:B------:R-:W-:-:S05]  /*6370*/  @!P5 IMAD R51, R51, R96, RZ ;  /* 0x000000603333d224 */ /* 0x000fca00078e02ff */
[----:B------:R3:W-:Y:S01]  /*6380*/  @!P5 STG.E.U8 desc[UR36][R108.64+0x11], R51 ;  /* 0x000011336c00d986 */ /* 0x0007e2000c101124 */
[----:B------:R-:W-:-:S13]  /*6390*/  ISETP.LT.OR P5, PT, R3, 0x19, !P0 ;  /* 0x000000190300780c */ /* 0x000fda00047a1670 */
[----:B0-----:R-:W-:-:S05]  /*63a0*/  @!P5 IMAD R61, R52, R96, RZ ;  /* 0x00000060343dd224 */ /* 0x001fca00078e02ff */
[----:B------:R-:W-:Y:S01]  /*63b0*/  @!P5 STG.E.U8 desc[UR36][R56.64+0x18], R61 ;  /* 0x0000183d3800d986 */ /* 0x000fe2000c101124 */
[----:B------:R-:W-:-:S13]  /*63c0*/  ISETP.LT.OR P5, PT, R3, 0x1a, !P0 ;  /* 0x0000001a0300780c */ /* 0x000fda00047a1670 */
[----:B------:R-:W-:-:S05]  /*63d0*/  @!P5 IMAD R53, R53, R96, RZ ;  /* 0x000000603535d224 */ /* 0x000fca00078e02ff */
[----:B------:R-:W-:Y:S01]  /*63e0*/  @!P5 STG.E.U8 desc[UR36][R56.64+0x19], R53 ;  /* 0x000019353800d986 */ /* 0x000fe2000c101124 */
[----:B------:R-:W-:-:S13]  /*63f0*/  ISETP.NE.AND P5, PT, R123, RZ, PT ;  /* 0x000000ff7b00720c */ /* 0x000fda0003fa5270 */
[----:B-1----:R-:W-:-:S05]  /*6400*/  @!P5 IMAD R49, R54, R96, RZ ;  /* 0x000000603631d224 */ /* 0x002fca00078e02ff */
[----:B------:R-:W-:Y:S01]  /*6410*/  @!P5 STG.E.U8 desc[UR36][R106.64+0x18], R49 ;  /* 0x000018316a00d986 */ /* 0x000fe2000c101124 */
[----:B------:R-:W-:-:S03]  /*6420*/  ISETP.LT.OR P5, PT, R3, 0x21, !P4 ;  /* 0x000000210300780c */ /* 0x000fc600067a1670 */
[----:B------:R-:W-:Y:S01]  /*6430*/  @!P6 STG.E.U8 desc[UR36][R20.64+0x19], R55 ;  /* 0x000019371400e986 */ /* 0x000fe2000c101124 */
[----:B------:R-:W-:-:S09]  /*6440*/  ISETP.NE.AND P6, PT, R125, RZ, PT ;  /* 0x000000ff7d00720c */ /* 0x000fd20003fc5270 */
[----:B--2---:R-:W-:-:S04]  /*6450*/  @!P5 IMAD R5, R40, R96, RZ ;  /* 0x000000602805d224 */ /* 0x004fc800078e02ff */
[----:B------:R-:W-:Y:S01]  /*6460*/  @!P6 IMAD R31, R31, R96, RZ ;  /* 0x000000601f1fe224 */ /* 0x000fe200078e02ff */
[----:B------:R0:W-:Y:S01]  /*6470*/  @!P5 STG.E.U8 desc[UR36][R14.64+0x20], R5 ;  /* 0x000020050e00d986 */ /* 0x0001e2000c101124 */
[----:B------:R-:W-:-:S13]  /*6480*/  ISETP.LT.OR P5, PT, R3, 0x22, !P4 ;  /* 0x000000220300780c */ /* 0x000fda00067a1670 */
[----:B------:R-:W-:-:S05]  /*6490*/  @!P5 IMAD R41, R41, R96, RZ ;  /* 0x000000602929d224 */ /* 0x000fca00078e02ff */
[----:B------:R1:W-:Y:S01]  /*64a0*/  @!P5 STG.E.U8 desc[UR36][R14.64+0x21], R41 ;  /* 0x000021290e00d986 */ /* 0x0003e2000c101124 */
[----:B------:R-:W-:-:S13]  /*64b0*/  ISETP.LT.OR P5, PT, R3, 0x21, !P3 ;  /* 0x000000210300780c */ /* 0x000fda0005fa1670 */
[----:B---3--:R-:W-:-:S05]  /*64c0*/  @!P5 IMAD R51, R42, R96, RZ ;  /* 0x000000602a33d224 */ /* 0x008fca00078e02ff */
[----:B------:R-:W-:Y:S01]  /*64d0*/  @!P5 STG.E.U8 desc[UR36][R112.64+0x20], R51 ;  /* 0x000020337000d986 */ /* 0x000fe2000c101124 */
[----:B------:R-:W-:-:S13]  /*64e0*/  ISETP.LT.OR P5, PT, R3, 0x22, !P3 ;  /* 0x000000220300780c */ /* 0x000fda0005fa1670 */
[----:B------:R-:W-:-:S05]  /*64f0*/  @!P5 IMAD R43, R43, R96, RZ ;  /* 0x000000602b2bd224 */ /* 0x000fca00078e02ff */
[----:B------:R-:W-:Y:S01]  /*6500*/  @!P5 STG.E.U8 desc[UR36][R112.64+0x21], R43 ;  /* 0x0000212b7000d986 */ /* 0x000fe2000c101124 */
[C---:B------:R-:W-:Y:S02]  /*6510*/  ISETP.LT.OR P5, PT, R3.reuse, 0x29, !P4 ;  /* 0x000000290300780c */ /* 0x040fe400067a1670 */
[----:B------:R-:W-:-:S11]  /*6520*/  ISETP.LT.OR P4, PT, R3, 0x2a, !P4 ;  /* 0x0000002a0300780c */ /* 0x000fd60006781670 */
[-C--:B0-----:R-:W-:Y:S02]  /*6530*/  @!P5 IMAD R5, R44, R96.reuse, RZ ;  /* 0x000000602c05d224 */ /* 0x081fe400078e02ff */
[----:B------:R-:W-:-:S03]  /*6540*/  @!P4 IMAD R45, R45, R96, RZ ;  /* 0x000000602d2dc224 */ /* 0x000fc600078e02ff */
[----:B------:R0:W-:Y:S01]  /*6550*/  @!P5 STG.E.U8 desc[UR36][R14.64+0x28], R5 ;  /* 0x000028050e00d986 */ /* 0x0001e2000c101124 */
[----:B------:R-:W-:-:S03]  /*6560*/  ISETP.NE.AND P5, PT, R121, RZ, PT ;  /* 0x000000ff7900720c */ /* 0x000fc60003fa5270 */
[----:B------:R-:W-:Y:S01]  /*6570*/  @!P4 STG.E.U8 desc[UR36][R14.64+0x29], R45 ;  /* 0x0000292d0e00c986 */ /* 0x000fe2000c101124 */
[C---:B------:R-:W-:Y:S02]  /*6580*/  ISETP.LT.OR P4, PT, R3.reuse, 0x29, !P3 ;  /* 0x000000290300780c */ /* 0x040fe40005f81670 */
[----:B------:R-:W-:-:S11]  /*6590*/  ISETP.LT.OR P3, PT, R3, 0x2a, !P3 ;  /* 0x0000002a0300780c */ /* 0x000fd60005f61670 */
[-C--:B------:R-:W-:Y:S02]  /*65a0*/  @!P4 IMAD R21, R46, R96.reuse, RZ ;  /* 0x000000602e15c224 */ /* 0x080fe400078e02ff */
[----:B------:R-:W-:-:S03]  /*65b0*/  @!P3 IMAD R47, R47, R96, RZ ;  /* 0x000000602f2fb224 */ /* 0x000fc600078e02ff */
[----:B------:R-:W-:Y:S04]  /*65c0*/  @!P4 STG.E.U8 desc[UR36][R112.64+0x28], R21 ;  /* 0x000028157000c986 */ /* 0x000fe8000c101124 */
[----:B------:R-:W-:Y:S01]  /*65d0*/  @!P3 STG.E.U8 desc[UR36][R112.64+0x29], R47 ;  /* 0x0000292f7000b986 */ /* 0x000fe2000c101124 */
[----:B------:R-:W-:-:S13]  /*65e0*/  ISETP.LT.OR P3, PT, R3, 0x21, !P2 ;  /* 0x000000210300780c */ /* 0x000fda0005761670 */
[----:B-1----:R-:W-:Y:S02]  /*65f0*/  @!P3 IMAD R41, R32, R96, RZ ;  /* 0x000000602029b224 */ /* 0x002fe400078e02ff */
[----:B------:R-:W-:Y:S02]  /*6600*/  @!P3 IMAD.MOV.U32 R4, RZ, RZ, R110 ;  /* 0x000000ffff04b224 */ /* 0x000fe400078e006e */
[----:B0-----:R-:W-:-:S05]  /*6610*/  @!P3 IMAD.MOV.U32 R5, RZ, RZ, R111 ;  /* 0x000000ffff05b224 */ /* 0x001fca00078e006f */
        /* <DEDUP_REMOVED lines=14> */
[----:B------:R-:W-:Y:S01]  /*6700*/  @!P3 IMAD.X R21, R111, 0x1, R99, P4 ;  /* 0x000000016f15b824 */ /* 0x000fe200020e0663 */
[----:B------:R-:W-:-:S04]  /*6710*/  ISETP.NE.AND P4, PT, R119, RZ, PT ;  /* 0x000000ff7700720c */ /* 0x000fc80003f85270 */
[----:B------:R-:W-:Y:S01]  /*6720*/  @!P3 STG.E.U8 desc[UR36][R20.64+0x21], R35 ;  /* 0x000021231400b986 */ /* 0x000fe2000c101124 */
[C---:B------:R-:W-:Y:S02]  /*6730*/  ISETP.LT.OR P3, PT, R3.reuse, 0x29, !P2 ;  /* 0x000000290300780c */ /* 0x040fe40005761670 */
[----:B------:R-:W-:-:S06]  /*6740*/  ISETP.LT.OR P2, PT, R3, 0x2a, !P2 ;  /* 0x0000002a0300780c */ /* 0x000fcc0005741670 */
[----:B------:R-:W-:-:S05]  /*6750*/  @!P4 IMAD R27, R27, R96, RZ ;  /* 0x000000601b1bc224 */ /* 0x000fca00078e02ff */
[-C--:B0-----:R-:W-:Y:S02]  /*6760*/  @!P3 IMAD R33, R36, R96.reuse, RZ ;  /* 0x000000602421b224 */ /* 0x081fe400078e02ff */
[----:B------:R-:W-:Y:S02]  /*6770*/  @!P3 IMAD.MOV.U32 R4, RZ, RZ, R110 ;  /* 0x000000ffff04b224 */ /* 0x000fe400078e006e */
[----:B------:R-:W-:Y:S02]  /*6780*/  @!P3 IMAD.MOV.U32 R5, RZ, RZ, R111 ;  /* 0x000000ffff05b224 */ /* 0x000fe400078e006f */
[----:B------:R-:W-:-:S03]  /*6790*/  @!P2 IMAD R37, R37, R96, RZ ;  /* 0x000000602525a224 */ /* 0x000fc600078e02ff */
[----:B------:R0:W-:Y:S02]  /*67a0*/  @!P3 STG.E.U8 desc[UR36][R4.64+0x28], R33 ;  /* 0x000028210400b986 */ /* 0x0001e4000c101124 */
[----:B0-----:R-:W-:Y:S02]  /*67b0*/  @!P2 IMAD.MOV.U32 R4, RZ, RZ, R110 ;  /* 0x000000ffff04a224 */ /* 0x001fe400078e006e */
[----:B------:R-:W-:-:S05]  /*67c0*/  @!P2 IMAD.MOV.U32 R5, RZ, RZ, R111 ;  /* 0x000000ffff05a224 */ /* 0x000fca00078e006f */
[----:B------:R-:W-:Y:S01]  /*67d0*/  @!P2 STG.E.U8 desc[UR36][R4.64+0x29], R37 ;  /* 0x000029250400a986 */ /* 0x000fe2000c101124 */
[C---:B------:R-:W-:Y:S02]  /*67e0*/  ISETP.LT.OR P2, PT, R3.reuse, 0x29, !P1 ;  /* 0x000000290300780c */ /* 0x040fe40004f41670 */
[----:B------:R-:W-:-:S11]  /*67f0*/  ISETP.LT.OR P1, PT, R3, 0x2a, !P1 ;  /* 0x0000002a0300780c */ /* 0x000fd60004f21670 */
[----:B------:R-:W-:Y:S01]  /*6800*/  @!P2 IADD3 R14, P3, R102, R110, RZ ;  /* 0x0000006e660ea210 */ /* 0x000fe20007f7e0ff */
[-C--:B------:R-:W-:Y:S02]  /*6810*/  @!P2 IMAD R21, R38, R96.reuse, RZ ;  /* 0x000000602615a224 */ /* 0x080fe400078e02ff */
[----:B------:R-:W-:Y:S02]  /*6820*/  @!P1 IMAD R39, R39, R96, RZ ;  /* 0x0000006027279224 */ /* 0x000fe400078e02ff */
[----:B------:R-:W-:Y:S01]  /*6830*/  @!P2 IMAD.X R15, R111, 0x1, R99, P3 ;  /* 0x000000016f0fa824 */ /* 0x000fe200018e0663 */
[----:B------:R-:W-:-:S04]  /*6840*/  ISETP.NE.AND P3, PT, R118, RZ, PT ;  /* 0x000000ff7600720c */ /* 0x000fc80003f65270 */
[----:B------:R0:W-:Y:S01]  /*6850*/  @!P2 STG.E.U8 desc[UR36][R14.64+0x28], R21 ;  /* 0x000028150e00a986 */ /* 0x0001e2000c101124 */
[----:B------:R-:W-:-:S05]  /*6860*/  @!P1 IADD3 R110, P2, R102, R110, RZ ;  /* 0x0000006e666e9210 */ /* 0x000fca0007f5e0ff */
[----:B------:R-:W-:-:S05]  /*6870*/  @!P1 IMAD.X R111, R111, 0x1, R99, P2 ;  /* 0x000000016f6f9824 */ /* 0x000fca00010e0663 */
[----:B------:R1:W-:Y:S01]  /*6880*/  @!P1 STG.E.U8 desc[UR36][R110.64+0x29], R39 ;  /* 0x000029276e009986 */ /* 0x0003e2000c101124 */
[----:B------:R-:W-:Y:S01]  /*6890*/  ISETP.LT.OR P1, PT, R3, 0x21, !P0 ;  /* 0x000000210300780c */ /* 0x000fe20004721670 */
[----:B0-----:R-:W-:-:S12]  /*68a0*/  @!P5 IMAD R21, R30, R96, RZ ;  /* 0x000000601e15d224 */ /* 0x001fd800078e02ff */
[----:B------:R-:W-:-:S05]  /*68b0*/  @!P1 IMAD R5, R24, R96, RZ ;  /* 0x0000006018059224 */ /* 0x000fca00078e02ff */
[----:B------:R1:W-:Y:S01]  /*68c0*/  @!P1 STG.E.U8 desc[UR36][R56.64+0x20], R5 ;  /* 0x0000200538009986 */ /* 0x0003e2000c101124 */
[----:B------:R-:W-:-:S13]  /*68d0*/  ISETP.LT.OR P1, PT, R3, 0x22, !P0 ;  /* 0x000000220300780c */ /* 0x000fda0004721670 */
[----:B------:R-:W-:-:S05]  /*68e0*/  @!P1 IMAD R25, R25, R96, RZ ;  /* 0x0000006019199224 */ /* 0x000fca00078e02ff */
[----:B------:R1:W-:Y:S01]  /*68f0*/  @!P1 STG.E.U8 desc[UR36][R56.64+0x21], R25 ;  /* 0x0000211938009986 */ /* 0x0003e2000c101124 */
[C---:B------:R-:W-:Y:S02]  /*6900*/  ISETP.LT.OR P1, PT, R3.reuse, 0x29, !P0 ;  /* 0x000000290300780c */ /* 0x040fe40004721670 */
[----:B------:R-:W-:Y:S01]  /*6910*/  ISETP.LT.OR P0, PT, R3, 0x2a, !P0 ;  /* 0x0000002a0300780c */ /* 0x000fe20004701670 */
[----:B------:R-:W-:-:S05]  /*6920*/  @!P3 IMAD R3, R26, R96, RZ ;  /* 0x000000601a03b224 */ /* 0x000fca00078e02ff */
[----:B------:R1:W-:Y:S04]  /*6930*/  @!P3 STG.E.U8 desc[UR36][R6.64+0x20], R3 ;  /* 0x000020030600b986 */ /* 0x0003e8000c101124 */
[----:B------:R1:W-:Y:S01]  /*6940*/  @!P4 STG.E.U8 desc[UR36][R12.64+0x21], R27 ;  /* 0x0000211b0c00c986 */ /* 0x0003e2000c101124 */
[-C--:B------:R-:W-:Y:S02]  /*6950*/  @!P1 IMAD R15, R28, R96.reuse, RZ ;  /* 0x000000601c0f9224 */ /* 0x080fe400078e02ff */
[----:B------:R-:W-:-:S03]  /*6960*/  @!P0 IMAD R29, R29, R96, RZ ;  /* 0x000000601d1d8224 */ /* 0x000fc600078e02ff */
[----:B------:R1:W-:Y:S04]  /*6970*/  @!P1 STG.E.U8 desc[UR36][R56.64+0x28], R15 ;  /* 0x0000280f38009986 */ /* 0x0003e8000c101124 */
[----:B------:R1:W-:Y:S04]  /*6980*/  @!P0 STG.E.U8 desc[UR36][R56.64+0x29], R29 ;  /* 0x0000291d38008986 */ /* 0x0003e8000c101124 */
[----:B------:R1:W-:Y:S04]  /*6990*/  @!P5 STG.E.U8 desc[UR36][R10.64+0x28], R21 ;  /* 0x000028150a00d986 */ /* 0x0003e8000c101124 */
[----:B------:R1:W-:Y:S02]  /*69a0*/  @!P6 STG.E.U8 desc[UR36][R8.64+0x29], R31 ;  /* 0x0000291f0800e986 */ /* 0x0003e4000c101124 */
.L_x_63:
[----:B------:R-:W-:Y:S05]  /*69b0*/  BSYNC B0 ;  /* 0x0000000000007941 */ /* 0x000fea0003800000 */
.L_x_33:
[----:B------:R-:W-:Y:S01]  /*69c0*/  ULDC UR4, c[0x0][0xc] ;  /* 0x0000030000047ab9 */ /* 0x000fe20000000800 */
[----:B------:R-:W-:Y:S01]  /*69d0*/  ULDC UR5, c[0x0][0x10] ;  /* 0x0000040000057ab9 */ /* 0x000fe20000000800 */
[----:B-1----:R-:W1:Y:S01]  /*69e0*/  LDC R3, c[0x0][0x14] ;  /* 0x00000500ff037b82 */ /* 0x002e620000000800 */
[----:B------:R-:W-:Y:S01]  /*69f0*/  UIMAD.WIDE.U32 UR4, UR4, UR5, URZ ;  /* 0x00000005040472a5 */ /* 0x000fe2000f8e003f */
[----:B------:R-:W-:Y:S02]  /*6a00*/  IMAD.MOV.U32 R107, RZ, RZ, -0x1 ;  /* 0xffffffffff6b7424 */ /* 0x000fe400078e00ff */
[----:B------:R-:W-:-:S03]  /*6a10*/  IMAD.MOV.U32 R105, RZ, RZ, -0x1 ;  /* 0xffffffffff697424 */ /* 0x000fc600078e00ff */
[----:B-1----:R-:W-:-:S04]  /*6a20*/  IMAD.WIDE.U32 R16, R3, UR4, R16 ;  /* 0x0000000403107c25 */ /* 0x002fc8000f8e0010 */
[----:B------:R-:W-:Y:S01]  /*6a30*/  IMAD R3, R3, UR5, RZ ;  /* 0x0000000503037c24 */ /* 0x000fe2000f8e02ff */
[----:B------:R-:W-:Y:S02]  /*6a40*/  ULDC.64 UR4, c[0x0][0x650] ;  /* 0x0001940000047ab9 */ /* 0x000fe40000000a00 */
[----:B------:R-:W-:Y:S01]  /*6a50*/  ISETP.GE.U32.AND P0, PT, R16, UR4, PT ;  /* 0x0000000410007c0c */ /* 0x000fe2000bf06070 */
[--C-:B------:R-:W-:Y:S01]  /*6a60*/  IMAD.IADD R17, R17, 0x1, R3.reuse ;  /* 0x0000000111117824 */ /* 0x100fe200078e0203 */
[----:B------:R-:W-:-:S04]  /*6a70*/  PRMT R3, RZ, 0x7610, R3 ;  /* 0x00007610ff037816 */ /* 0x000fc80000000003 */
[----:B------:R-:W-:-:S13]  /*6a80*/  ISETP.GE.U32.AND.EX P0, PT, R17, UR5, PT, P0 ;  /* 0x0000000511007c0c */ /* 0x000fda000bf06100 */
[----:B------:R-:W-:Y:S05]  /*6a90*/  @P0 BRA `(.L_x_64) ;  /* 0x0000000400640947 */ /* 0x000fea0003800000 */
[----:B------:R-:W1:Y:S01]  /*6aa0*/  S2R R12, SR_CTAID.X ;  /* 0x00000000000c7919 */ /* 0x000e620000002500 */
[----:B------:R-:W2:Y:S01]  /*6ab0*/  LDC.64 R10, c[0x0][0x628] ;  /* 0x00018a00ff0a7b82 */ /* 0x000ea20000000a00 */
[----:B------:R-:W-:Y:S01]  /*6ac0*/  ULDC UR4, c[0x0][0x150] ;  /* 0x0000540000047ab9 */ /* 0x000fe20000000800 */
[----:B------:R-:W-:Y:S01]  /*6ad0*/  IMAD.MOV.U32 R8, RZ, RZ, R16 ;  /* 0x000000ffff087224 */ /* 0x000fe200078e0010 */
[----:B------:R-:W3:Y:S01]  /*6ae0*/  S2R R24, SR_CTAID.Y ;  /* 0x0000000000187919 */ /* 0x000ee20000002600 */
[----:B------:R-:W-:-:S04]  /*6af0*/  IMAD.MOV.U32 R9, RZ, RZ, R17 ;  /* 0x000000ffff097224 */ /* 0x000fc800078e0011 */
[----:B------:R-:W4:Y:S08]  /*6b00*/  LDC R21, c[0x0][0x144] ;  /* 0x00005100ff157b82 */ /* 0x000f300000000800 */
[----:B------:R-:W0:Y:S08]  /*6b10*/  LDC R0, c[0x0][0x630] ;  /* 0x00018c00ff007b82 */ /* 0x000e300000000800 */
[----:B------:R-:W0:Y:S01]  /*6b20*/  LDC.64 R14, c[0x0][0x620] ;  /* 0x00018800ff0e7b82 */ /* 0x000e220000000a00 */
[----:B--2---:R-:W-:-:S04]  /*6b30*/  ISETP.NE.U32.AND P0, PT, R10, RZ, PT ;  /* 0x000000ff0a00720c */ /* 0x004fc80003f05070 */
[----:B------:R-:W-:Y:S02]  /*6b40*/  ISETP.NE.AND.EX P0, PT, R11, RZ, PT, P0 ;  /* 0x000000ff0b00720c */ /* 0x000fe40003f05300 */
[----:B-1----:R-:W-:-:S05]  /*6b50*/  I2FP.F32.U32 R3, R12 ;  /* 0x0000000c00037245 */ /* 0x002fca0000201000 */
[----:B------:R-:W-:-:S04]  /*6b60*/  FMUL R3, R3, UR4 ;  /* 0x0000000403037c20 */ /* 0x000fc80008400000 */
[----:B------:R1:W2:Y:S02]  /*6b70*/  F2I.U32.TRUNC.NTZ R20, R3 ;  /* 0x0000000300147305 */ /* 0x0002a4000020f000 */
[----:B---34-:R-:W-:Y:S05]  /*6b80*/  @!P0 BRA `(.L_x_65) ;  /* 0x0000000000288947 */ /* 0x018fea0003800000 */
[----:B-1----:R-:W1:Y:S02]  /*6b90*/  LDC R3, c[0x0][0x634] ;  /* 0x00018d00ff037b82 */ /* 0x002e640000000800 */
[----:B-1----:R-:W-:-:S05]  /*6ba0*/  IADD3 R3, P0, R16, R3, RZ ;  /* 0x0000000310037210 */ /* 0x002fca0007f1e0ff */
[----:B------:R-:W-:-:S04]  /*6bb0*/  IMAD.X R13, RZ, RZ, R17, P0 ;  /* 0x000000ffff0d7224 */ /* 0x000fc800000e0611 */
[----:B0-----:R-:W-:-:S04]  /*6bc0*/  IMAD.WIDE.U32 R4, R13, R10, RZ ;  /* 0x0000000a0d047225 */ /* 0x001fc800078e00ff */
[----:B------:R-:W-:-:S04]  /*6bd0*/  IMAD.WIDE.U32 R6, P0, R3, R11, R4 ;  /* 0x0000000b03067225 */ /* 0x000fc80007800004 */
[----:B------:R-:W-:-:S04]  /*6be0*/  IMAD.WIDE.U32 R4, R3, R10, RZ ;  /* 0x0000000a03047225 */ /* 0x000fc800078e00ff */
[----:B------:R-:W-:Y:S01]  /*6bf0*/  IMAD.X R9, RZ, RZ, RZ, P0 ;  /* 0x000000ffff097224 */ /* 0x000fe200000e06ff */
[----:B------:R-:W-:Y:S01]  /*6c00*/  IADD3 RZ, P0, R5, R6, RZ ;  /* 0x0000000605ff7210 */ /* 0x000fe20007f1e0ff */
[----:B------:R-:W-:-:S04]  /*6c10*/  IMAD.MOV.U32 R8, RZ, RZ, R7 ;  /* 0x000000ffff087224 */ /* 0x000fc800078e0007 */
[----:B------:R-:W-:-:S08]  /*6c20*/  IMAD.WIDE.U32.X R8, R13, R11, R8, P0 ;  /* 0x0000000b0d087225 */ /* 0x000fd000000e0408 */
.L_x_65:
[----:B------:R-:W3:Y:S01]  /*6c30*/  LDC.64 R28, c[0x0][0x640] ;  /* 0x00019000ff1c7b82 */ /* 0x000ee20000000a00 */
[-CC-:B0-----:R-:W-:Y:S01]  /*6c40*/  SHF.R.U64 R105, R8, R0.reuse, R9.reuse ;  /* 0x0000000008697219 */ /* 0x181fe20000001209 */
[----:B--2---:R-:W-:Y:S01]  /*6c50*/  IMAD.MOV R20, RZ, RZ, -R20 ;  /* 0x000000ffff147224 */ /* 0x004fe200078e0a14 */
[----:B------:R-:W-:Y:S01]  /*6c60*/  SHF.R.U32.HI R0, RZ, R0, R9 ;  /* 0x00000000ff007219 */ /* 0x000fe20000011609 */
[----:B------:R-:W-:Y:S01]  /*6c70*/  ULDC UR4, c[0x0][0x154] ;  /* 0x0000550000047ab9 */ /* 0x000fe20000000800 */
[----:B-1----:R-:W-:Y:S01]  /*6c80*/  IADD3 R3, P0, RZ, -R105, RZ ;  /* 0x80000069ff037210 */ /* 0x002fe20007f1e0ff */
[----:B------:R-:W-:Y:S02]  /*6c90*/  IMAD R21, R21, R20, R12 ;  /* 0x0000001415157224 */ /* 0x000fe400078e020c */
[----:B------:R-:W0:Y:S01]  /*6ca0*/  LDC R6, c[0x0][0x618] ;  /* 0x00018600ff067b82 */ /* 0x000e220000000800 */
[----:B------:R-:W-:Y:S02]  /*6cb0*/  IMAD.MOV.U32 R7, RZ, RZ, 0x1 ;  /* 0x00000001ff077424 */ /* 0x000fe400078e00ff */
[----:B------:R-:W-:-:S04]  /*6cc0*/  IMAD.X R5, RZ, RZ, ~R0, P0 ;  /* 0x000000ffff057224 */ /* 0x000fc800000e0e00 */
[-C--:B------:R-:W-:Y:S01]  /*6cd0*/  IMAD R0, R5, R14.reuse, RZ ;  /* 0x0000000e05007224 */ /* 0x080fe200078e02ff */
[----:B------:R-:W1:Y:S01]  /*6ce0*/  LDC R8, c[0x0][0x608] ;  /* 0x00018200ff087b82 */ /* 0x000e620000000800 */
[----:B------:R-:W-:-:S04]  /*6cf0*/  IMAD.WIDE.U32 R4, R3, R14, R16 ;  /* 0x0000000e03047225 */ /* 0x000fc800078e0010 */
[----:B------:R-:W-:Y:S01]  /*6d00*/  IMAD R3, R3, R15, R0 ;  /* 0x0000000f03037224 */ /* 0x000fe200078e0200 */
[----:B------:R-:W-:Y:S02]  /*6d10*/  I2FP.F32.U32 R0, R24 ;  /* 0x0000001800007245 */ /* 0x000fe40000201000 */
[----:B------:R-:W2:Y:S01]  /*6d20*/  LDC R26, c[0x0][0x658] ;  /* 0x00019600ff1a7b82 */ /* 0x000ea20000000800 */
[----:B------:R-:W-:Y:S01]  /*6d30*/  IMAD.IADD R3, R5, 0x1, R3 ;  /* 0x0000000105037824 */ /* 0x000fe200078e0203 */
[----:B---3--:R-:W-:Y:S01]  /*6d40*/  ISETP.NE.U32.AND P0, PT, R28, RZ, PT ;  /* 0x000000ff1c00720c */ /* 0x008fe20003f05070 */
[----:B------:R-:W-:Y:S01]  /*6d50*/  FMUL R0, R0, UR4 ;  /* 0x0000000400007c20 */ /* 0x000fe20008400000 */
[----:B------:R-:W-:Y:S02]  /*6d60*/  IMAD.MOV.U32 R5, RZ, RZ, -0x1 ;  /* 0xffffffffff057424 */ /* 0x000fe400078e00ff */
[----:B------:R-:W-:Y:S01]  /*6d70*/  ISETP.NE.AND.EX P0, PT, R29, RZ, PT, P0 ;  /* 0x000000ff1d00720c */ /* 0x000fe20003f05300 */
[----:B------:R3:W4:Y:S01]  /*6d80*/  F2I.U32.TRUNC.NTZ R13, R0 ;  /* 0x00000000000d7305 */ /* 0x000722000020f000 */
[----:B------:R-:W3:Y:S01]  /*6d90*/  LDC R15, c[0x0][0x148] ;  /* 0x00005200ff0f7b82 */ /* 0x000ee20000000800 */
[----:B0-----:R-:W-:-:S02]  /*6da0*/  SHF.R.U64 R12, R4, R6, R3 ;  /* 0x00000006040c7219 */ /* 0x001fc40000001203 */
[----:B------:R-:W-:-:S05]  /*6db0*/  SHF.R.U32.HI R3, RZ, R6, R3 ;  /* 0x00000006ff037219 */ /* 0x000fca0000011603 */
[----:B------:R-:W0:Y:S01]  /*6dc0*/  LDC R20, c[0x0][0x600] ;  /* 0x00018000ff147b82 */ /* 0x000e220000000800 */
[-CC-:B-1----:R-:W-:Y:S02]  /*6dd0*/  SHF.R.U64 R10, R12, R8.reuse, R3.reuse ;  /* 0x000000080c0a7219 */ /* 0x182fe40000001203 */
[----:B------:R-:W-:-:S05]  /*6de0*/  SHF.R.U32.HI R3, RZ, R8, R3 ;  /* 0x00000008ff037219 */ /* 0x000fca0000011603 */
[----:B------:R-:W1:Y:S01]  /*6df0*/  LDC R27, c[0x0][0x648] ;  /* 0x00019200ff1b7b82 */ /* 0x000e620000000800 */
[-C--:B--2---:R-:W-:Y:S02]  /*6e00*/  SHF.L.U32 R4, R5, R26.reuse, RZ ;  /* 0x0000001a05047219 */ /* 0x084fe400000006ff */
[-CC-:B------:R-:W-:Y:S02]  /*6e10*/  SHF.R.U64 R14, R10, R26.reuse, R3.reuse ;  /* 0x0000001a0a0e7219 */ /* 0x180fe40000001203 */
[----:B------:R-:W-:Y:S02]  /*6e20*/  SHF.R.U32.HI R5, RZ, R26, R3 ;  /* 0x0000001aff057219 */ /* 0x000fe40000011603 */
[----:B------:R-:W-:Y:S01]  /*6e30*/  LOP3.LUT R25, RZ, R4, RZ, 0x33, !PT ;  /* 0x00000004ff197212 */ /* 0x000fe200078e33ff */
[----:B------:R-:W2:Y:S01]  /*6e40*/  LDC R30, c[0x0][0x638] ;  /* 0x00018e00ff1e7b82 */ /* 0x000ea20000000800 */
[----:B------:R-:W-:Y:S01]  /*6e50*/  SHF.L.U32 R26, R7, R26, RZ ;  /* 0x0000001a071a7219 */ /* 0x000fe200000006ff */
[----:B------:R-:W-:-:S06]  /*6e60*/  IMAD.MOV.U32 R4, RZ, RZ, R14 ;  /* 0x000000ffff047224 */ /* 0x000fcc00078e000e */
[----:B------:R-:W0:Y:S01]  /*6e70*/  LDC R31, c[0x0][0x610] ;  /* 0x00018400ff1f7b82 */ /* 0x000e220000000800 */
[----:B----4-:R-:W-:Y:S05]  /*6e80*/  @!P0 BRA `(.L_x_66) ;  /* 0x0000000000288947 */ /* 0x010fea0003800000 */
        /* <DEDUP_REMOVED lines=10> */
.L_x_66:
[----:B------:R-:W-:Y:S01]  /*6f30*/  ISETP.NE.AND P0, PT, R2, 0x1, PT ;  /* 0x000000010200780c */ /* 0x000fe20003f05270 */
[----:B0-----:R-:W-:Y:S01]  /*6f40*/  VIADD R7, R20, 0xffffffff ;  /* 0xffffffff14077836 */ /* 0x001fe20000000000 */
[----:B-1-3--:R-:W-:Y:S01]  /*6f50*/  SHF.R.U64 R0, R4, R27, R5 ;  /* 0x0000001b04007219 */ /* 0x00afe20000001205 */
[----:B------:R-:W-:Y:S01]  /*6f60*/  IMAD.MOV R13, RZ, RZ, -R13 ;  /* 0x000000ffff0d7224 */ /* 0x000fe200078e0a0d */
[----:B------:R-:W-:Y:S01]  /*6f70*/  LOP3.LUT R5, R10, R25, RZ, 0xc0, !PT ;  /* 0x000000190a057212 */ /* 0x000fe200078ec0ff */
[----:B------:R-:W-:Y:S01]  /*6f80*/  IMAD.MOV.U32 R4, RZ, RZ, 0x1 ;  /* 0x00000001ff047424 */ /* 0x000fe200078e00ff */
[----:B------:R-:W-:Y:S01]  /*6f90*/  LOP3.LUT R12, R12, R7, RZ, 0xc0, !PT ;  /* 0x000000070c0c7212 */ /* 0x000fe200078ec0ff */
[----:B------:R-:W-:Y:S02]  /*6fa0*/  IMAD.MOV R3, RZ, RZ, -R0 ;  /* 0x000000ffff037224 */ /* 0x000fe400078e0a00 */
[----:B------:R-:W-:Y:S02]  /*6fb0*/  IMAD R0, R26, R0, R5 ;  /* 0x000000001a007224 */ /* 0x000fe400078e0205 */
[----:B--2---:R-:W-:-:S02]  /*6fc0*/  IMAD R3, R3, R30, R14 ;  /* 0x0000001e03037224 */ /* 0x004fc400078e020e */
[----:B------:R-:W-:Y:S02]  /*6fd0*/  @P0 IMAD R21, R15, R13, R24 ;  /* 0x0000000d0f150224 */ /* 0x000fe400078e0218 */
[----:B------:R-:W-:Y:S01]  /*6fe0*/  IMAD R5, R3, R20, R12 ;  /* 0x0000001403057224 */ /* 0x000fe200078e020c */
[----:B------:R-:W-:Y:S01]  /*6ff0*/  PRMT R3, R4, 0x7610, R3 ;  /* 0x0000761004037816 */ /* 0x000fe20000000003 */
[----:B------:R-:W-:-:S05]  /*7000*/  IMAD R0, R0, R31, R21 ;  /* 0x0000001f00007224 */ /* 0x000fca00078e0215 */
[----:B------:R-:W-:Y:S02]  /*7010*/  SEL R107, R5, R0, !P0 ;  /* 0x00000000056b7207 */ /* 0x000fe40004000000 */
[----:B------:R-:W-:-:S07]  /*7020*/  SEL R0, R0, R5, !P0 ;  /* 0x0000000500007207 */ /* 0x000fce0004000000 */
.L_x_64:
[----:B------:R-:W-:Y:S01]  /*7030*/  LOP3.LUT P0, RZ, R3, 0xff, RZ, 0xc0, !PT ;  /* 0x000000ff03ff7812 */ /* 0x000fe2000780c0ff */
[----:B------:R-:W-:-:S12]  /*7040*/  IMAD.MOV.U32 R106, RZ, RZ, R0 ;  /* 0x000000ffff6a7224 */ /* 0x000fd800078e0000 */
[----:B------:R-:W-:Y:S05]  /*7050*/  @P0 BRA `(.L_x_67) ;  /* 0xffffffa000ac0947 */ /* 0x000fea000383ffff */
[----:B------:R-:W-:Y:S05]  /*7060*/  EXIT ;  /* 0x000000000000794d */ /* 0x000fea0003800000 */
.L_x_8:
[----:B0-----:R-:W-:Y:S01]  /*7070*/  ULDC.64 UR4, c[0x0][0x650] ;  /* 0x0001940000047ab9 */ /* 0x001fe20000000a00 */
        /* <DEDUP_REMOVED lines=25> */
.L_x_69:
[----:B------:R-:W0:Y:S01]  /*7210*/  LDC.64 R28, c[0x0][0x640] ;  /* 0x00019000ff1c7b82 */ /* 0x000e220000000a00 */
[-CC-:B------:R-:W-:Y:S01]  /*7220*/  SHF.R.U64 R22, R12, R6.reuse, R13.reuse ;  /* 0x000000060c167219 */ /* 0x180fe2000000120d */
[----:B------:R-:W-:Y:S01]  /*7230*/  IMAD.MOV.U32 R30, RZ, RZ, 0x1 ;  /* 0x00000001ff1e7424 */ /* 0x000fe200078e00ff */
[----:B------:R-:W-:Y:S02]  /*7240*/  SHF.R.U32.HI R6, RZ, R6, R13 ;  /* 0x00000006ff067219 */ /* 0x000fe4000001160d */
        /* <DEDUP_REMOVED lines=8> */
[----:B------:R-:W-:Y:S01]  /*72d0*/  IMAD.IADD R9, R9, 0x1, R11 ;  /* 0x0000000109097824 */ /* 0x000fe200078e020b */
[----:B0-----:R-:W-:-:S04]  /*72e0*/  ISETP.NE.U32.AND P0, PT, R28, RZ, PT ;  /* 0x000000ff1c00720c */ /* 0x001fc80003f05070 */
[----:B------:R-:W-:Y:S02]  /*72f0*/  ISETP.NE.AND.EX P0, PT, R29, RZ, PT, P0 ;  /* 0x000000ff1d00720c */ /* 0x000fe40003f05300 */
[----:B------:R-:W0:Y:S01]  /*7300*/  LDC R20, c[0x0][0x600] ;  /* 0x00018000ff147b82 */ /* 0x000e220000000800 */
[-CC-:B-1----:R-:W-:Y:S01]  /*7310*/  SHF.R.U64 R14, R8, R10.reuse, R9.reuse ;  /* 0x0000000a080e7219 */ /* 0x182fe20000001209 */
[----:B------:R-:W-:Y:S01]  /*7320*/  IMAD.MOV.U32 R8, RZ, RZ, -0x1 ;  /* 0xffffffffff087424 */ /* 0x000fe200078e00ff */
[----:B------:R-:W-:-:S05]  /*7330*/  SHF.R.U32.HI R9, RZ, R10, R9 ;  /* 0x0000000aff097219 */ /* 0x000fca0000011609 */
[----:B------:R-:W1:Y:S01]  /*7340*/  LDC R26, c[0x0][0x648] ;  /* 0x00019200ff1a7b82 */ /* 0x000e620000000800 */
[-CC-:B--2---:R-:W-:Y:S02]  /*7350*/  SHF.R.U64 R21, R14, R12.reuse, R9.reuse ;  /* 0x0000000c0e157219 */ /* 0x184fe40000001209 */
[----:B------:R-:W-:-:S05]  /*7360*/  SHF.R.U32.HI R6, RZ, R12, R9 ;  /* 0x0000000cff067219 */ /* 0x000fca0000011609 */
[----:B------:R-:W2:Y:S01]  /*7370*/  LDC R27, c[0x0][0x638] ;  /* 0x00018e00ff1b7b82 */ /* 0x000ea20000000800 */
[-C--:B---3--:R-:W-:Y:S02]  /*7380*/  SHF.L.U32 R8, R8, R25.reuse, RZ ;  /* 0x0000001908087219 */ /* 0x088fe400000006ff */
[-CC-:B------:R-:W-:Y:S02]  /*7390*/  SHF.R.U64 R23, R21, R25.reuse, R6.reuse ;  /* 0x0000001915177219 */ /* 0x180fe40000001206 */
[----:B------:R-:W-:Y:S02]  /*73a0*/  LOP3.LUT R32, RZ, R8, RZ, 0x33, !PT ;  /* 0x00000008ff207212 */ /* 0x000fe400078e33ff */
[----:B------:R-:W-:Y:S01]  /*73b0*/  SHF.R.U32.HI R9, RZ, R25, R6 ;  /* 0x00000019ff097219 */ /* 0x000fe20000011606 */
[----:B------:R-:W3:Y:S01]  /*73c0*/  LDC R31, c[0x0][0x610] ;  /* 0x00018400ff1f7b82 */ /* 0x000ee20000000800 */
[----:B------:R-:W-:Y:S01]  /*73d0*/  IMAD.MOV.U32 R8, RZ, RZ, R23 ;  /* 0x000000ffff087224 */ /* 0x000fe200078e0017 */
[----:B------:R-:W-:Y:S06]  /*73e0*/  @!P0 BRA `(.L_x_70) ;  /* 0x0000000000288947 */ /* 0x000fec0003800000 */
        /* <DEDUP_REMOVED lines=10> */
.L_x_70:
[----:B------:R-:W-:Y:S02]  /*7490*/  ISETP.NE.AND P0, PT, R2, 0x1, PT ;  /* 0x000000010200780c */ /* 0x000fe40003f05270 */
[----:B-1----:R-:W-:Y:S01]  /*74a0*/  SHF.R.U64 R6, R8, R26, R9 ;  /* 0x0000001a08067219 */ /* 0x002fe20000001209 */
[----:B0-----:R-:W-:Y:S01]  /*74b0*/  VIADD R9, R20, 0xffffffff ;  /* 0xffffffff14097836 */ /* 0x001fe20000000000 */
[----:B------:R-:W-:Y:S02]  /*74c0*/  SHF.L.U32 R30, R30, R25, RZ ;  /* 0x000000191e1e7219 */ /* 0x000fe400000006ff */
[----:B------:R-:W-:Y:S01]  /*74d0*/  LOP3.LUT R5, R21, R32, RZ, 0xc0, !PT ;  /* 0x0000002015057212 */ /* 0x000fe200078ec0ff */
[----:B------:R-:W-:-:S04]  /*74e0*/  IMAD.MOV R8, RZ, RZ, -R6 ;  /* 0x000000ffff087224 */ /* 0x000fc800078e0a06 */
[----:B------:R-:W-:Y:S01]  /*74f0*/  IMAD R6, R30, R6, R5 ;  /* 0x000000061e067224 */ /* 0x000fe200078e0205 */
[----:B------:R-:W-:Y:S01]  /*7500*/  LOP3.LUT R5, R14, R9, RZ, 0xc0, !PT ;  /* 0x000000090e057212 */ /* 0x000fe200078ec0ff */
[----:B------:R-:W-:Y:S02]  /*7510*/  @P0 IMAD R3, R7, R24, R4 ;  /* 0x0000001807030224 */ /* 0x000fe400078e0204 */
[----:B--2---:R-:W-:Y:S02]  /*7520*/  IMAD R4, R8, R27, R23 ;  /* 0x0000001b08047224 */ /* 0x004fe400078e0217 */
[----:B---3--:R-:W-:Y:S02]  /*7530*/  IMAD R3, R6, R31, R3 ;  /* 0x0000001f06037224 */ /* 0x008fe400078e0203 */
[----:B------:R-:W-:Y:S02]  /*7540*/  IMAD R4, R4, R20, R5 ;  /* 0x0000001404047224 */ /* 0x000fe400078e0205 */
[----:B------:R-:W-:-:S02]  /*7550*/  IMAD.MOV.U32 R8, RZ, RZ, 0x1 ;  /* 0x00000001ff087424 */ /* 0x000fc400078e00ff */
[----:B------:R-:W-:Y:S01]  /*7560*/  IMAD.MOV.U32 R6, RZ, RZ, R22 ;  /* 0x000000ffff067224 */ /* 0x000fe200078e0016 */
[----:B------:R-:W-:Y:S02]  /*7570*/  SEL R21, R4, R3, !P0 ;  /* 0x0000000304157207 */ /* 0x000fe40004000000 */
[----:B------:R-:W-:-:S07]  /*7580*/  SEL R20, R3, R4, !P0 ;  /* 0x0000000403147207 */ /* 0x000fce0004000000 */
.L_x_68:
[----:B------:R-:W-:-:S08]  /*7590*/  NOP ;  /* 0x0000000000007918 */ /* 0x000fd00000000000 */
[----:B------:R-:W0:-:S00]  /*75a0*/  USETMAXREG.DEALLOC.CTAPOOL 0x28 ;  /* 0x00000028000079c8 */ /* 0x000e0000080e0500 */
[----:B0-----:R-:W-:-:S13]  /*75b0*/  ISETP.NE.AND P0, PT, R0, RZ, PT ;  /* 0x000000ff0000720c */ /* 0x001fda0003f05270 */
[----:B------:R-:W-:Y:S05]  /*75c0*/  @P0 EXIT ;  /* 0x000000000000094d */ /* 0x000fea0003800000 */
[----:B------:R-:W-:Y:S01]  /*75d0*/  LOP3.LUT P0, RZ, R8, 0xff, RZ, 0xc0, !PT ;  /* 0x000000ff08ff7812 */ /* 0x000fe2000780c0ff */
[----:B------:R-:W-:Y:S02]  /*75e0*/  IMAD.MOV.U32 R0, RZ, RZ, 0x1 ;  /* 0x00000001ff007424 */ /* 0x000fe400078e00ff */
[----:B------:R-:W-:-:S10]  /*75f0*/  IMAD.MOV.U32 R3, RZ, RZ, RZ ;  /* 0x000000ffff037224 */ /* 0x000fd400078e00ff */
[----:B------:R-:W-:Y:S05]  /*7600*/  @!P0 BRA `(.L_x_71) ;  /* 0x0000000c00488947 */ /* 0x000fea0003800000 */
[----:B------:R-:W0:Y:S01]  /*7610*/  LDC R0, c[0x0][0x28c] ;  /* 0x0000a300ff007b82 */ /* 0x000e220000000800 */
[----:B------:R-:W1:Y:S01]  /*7620*/  S2R R8, SR_CgaCtaId ;  /* 0x0000000000087919 */ /* 0x000e620000008800 */
[----:B------:R-:W-:Y:S01]  /*7630*/  ULDC UR5, c[0x0][0x658] ;  /* 0x0001960000057ab9 */ /* 0x000fe20000000800 */
[----:B------:R-:W-:Y:S01]  /*7640*/  UMOV UR7, 0xffffffff ;  /* 0xffffffff00077882 */ /* 0x000fe20000000000 */
[----:B------:R-:W-:Y:S01]  /*7650*/  ULDC UR6, c[0x0][0xc] ;  /* 0x0000030000067ab9 */ /* 0x000fe20000000800 */
[----:B------:R-:W-:Y:S01]  /*7660*/  USHF.L.U32 UR8, UR7, UR5, URZ ;  /* 0x0000000507087299 */ /* 0x000fe2000800063f */
[----:B------:R-:W-:Y:S01]  /*7670*/  IMAD.MOV.U32 R11, RZ, RZ, 0x600 ;  /* 0x00000600ff0b7424 */ /* 0x000fe200078e00ff */
[----:B------:R-:W-:Y:S01]  /*7680*/  UMOV UR9, 0x1 ;  /* 0x0000000100097882 */ /* 0x000fe20000000000 */
[----:B------:R-:W-:Y:S01]  /*7690*/  ULDC UR7, c[0x0][0x10] ;  /* 0x0000040000077ab9 */ /* 0x000fe20000000800 */
[----:B------:R-:W-:Y:S01]  /*76a0*/  USHF.L.U32 UR18, UR9, UR5, URZ ;  /* 0x0000000509127299 */ /* 0x000fe2000800063f */
[----:B------:R-:W-:Y:S01]  /*76b0*/  BSSY B0, `(.L_x_71) ;  /* 0x00000c7000007945 */ /* 0x000fe20003800000 */
[----:B------:R-:W-:Y:S01]  /*76c0*/  UIMAD.WIDE.U32 UR6, UR6, UR7, URZ ;  /* 0x00000007060672a5 */ /* 0x000fe2000f8e003f */
[----:B------:R-:W-:Y:S01]  /*76d0*/  IMAD.MOV.U32 R9, RZ, RZ, 0x1 ;  /* 0x00000001ff097424 */ /* 0x000fe200078e00ff */
[----:B------:R-:W-:Y:S01]  /*76e0*/  ULDC UR5, c[0x0][0x14] ;  /* 0x0000050000057ab9 */ /* 0x000fe20000000800 */
[----:B------:R-:W-:Y:S01]  /*76f0*/  LOP3.LUT R13, R19, 0x2, RZ, 0xfc, !PT ;  /* 0x00000002130d7812 */ /* 0x000fe200078efcff */
[----:B------:R-:W-:-:S02]  /*7700*/  UIMAD.WIDE.U32 UR22, UR6, UR5, URZ ;  /* 0x00000005061672a5 */ /* 0x000fc4000f8e003f */
[----:B------:R-:W-:Y:S01]  /*7710*/  UIMAD UR13, UR7, UR5, URZ ;  /* 0x00000005070d72a4 */ /* 0x000fe2000f8e023f */
[----:B------:R-:W-:Y:S01]  /*7720*/  ULDC UR4, c[0x0][0x600] ;  /* 0x0001800000047ab9 */ /* 0x000fe20000000800 */
[----:B------:R-:W-:Y:S02]  /*7730*/  ULOP3.LUT UR17, URZ, UR8, URZ, 0x33, !UPT ;  /* 0x000000083f117292 */ /* 0x000fe4000f8e333f */
[----:B------:R-:W-:Y:S01]  /*7740*/  UIADD3 UR4, UR4, -0x1, URZ ;  /* 0xffffffff04047890 */ /* 0x000fe2000fffe03f */
[----:B0-----:R-:W-:Y:S01]  /*7750*/  VIADD R0, R0, 0x3f ;  /* 0x0000003f00007836 */ /* 0x001fe20000000000 */
[----:B------:R-:W-:Y:S01]  /*7760*/  UIADD3 UR13, UR23, UR13, URZ ;  /* 0x0000000d170d7290 */ /* 0x000fe2000fffe03f */
[----:B------:R-:W-:-:S03]  /*7770*/  ULDC.64 UR24, c[0x0][0x198] ;  /* 0x0000660000187ab9 */ /* 0x000fc60000000a00 */
[----:B------:R-:W-:-:S04]  /*7780*/  SHF.R.S32.HI R3, RZ, 0x1f, R0 ;  /* 0x0000001fff037819 */ /* 0x000fc80000011400 */
[----:B------:R-:W-:Y:S01]  /*7790*/  LEA.HI R3, R3, R0, RZ, 0x6 ;  /* 0x0000000003037211 */ /* 0x000fe200078f30ff */
[----:B------:R-:W-:Y:S01]  /*77a0*/  IMAD.MOV.U32 R0, RZ, RZ, 0x1 ;  /* 0x00000001ff007424 */ /* 0x000fe200078e00ff */
[----:B-1----:R-:W-:Y:S02]  /*77b0*/  LOP3.LUT R8, R8, 0x1, RZ, 0xc0, !PT ;  /* 0x0000000108087812 */ /* 0x002fe400078ec0ff */
[----:B------:R-:W-:Y:S01]  /*77c0*/  SHF.R.S32.HI R10, RZ, 0x6, R3 ;  /* 0x00000006ff0a7819 */ /* 0x000fe20000011403 */
[----:B------:R-:W-:Y:S02]  /*77d0*/  IMAD.MOV.U32 R3, RZ, RZ, RZ ;  /* 0x000000ffff037224 */ /* 0x000fe400078e00ff */
[----:B------:R-:W-:Y:S02]  /*77e0*/  IMAD R11, R8, R11, 0x30180 ;  /* 0x00030180080b7424 */ /* 0x000fe400078e020b */
[----:B------:R-:W-:-:S07]  /*77f0*/  VIADD R12, R10, 0x1 ;  /* 0x000000010a0c7836 */ /* 0x000fce0000000000 */
.L_x_82:
[----:B------:R-:W-:-:S03]  /*7800*/  UMOV UR5, 0xffffffff ;  /* 0xffffffff00057882 */ /* 0x000fc60000000000 */
[----:B------:R-:W-:Y:S05]  /*7810*/  BRA.DIV UR5, `(.L_x_72) ;  /* 0x00000012053c7947 */ /* 0x000fea000b800000 */
[----:B------:R-:W-:-:S13]  /*7820*/  ELECT P6, URZ, PT ;  /* 0x00000000003f782f */ /* 0x000fda00038c0000 */
.L_x_97:
[----:B------:R-:W0:Y:S01]  /*7830*/  LDC R4, c[0x0][0x28c] ;  /* 0x0000a300ff047b82 */ /* 0x000e220000000800 */
[----:B------:R-:W-:Y:S01]  /*7840*/  BSSY B1, `(.L_x_73) ;  /* 0x0000039000017945 */ /* 0x000fe20003800000 */
[----:B0-----:R-:W-:-:S13]  /*7850*/  ISETP.LT.OR P6, PT, R4, 0x1, !P6 ;  /* 0x000000010400780c */ /* 0x001fda00077c1670 */
[----:B------:R-:W-:Y:S05]  /*7860*/  @P6 BRA `(.L_x_74) ;  /* 0x0000000000d86947 */ /* 0x000fea0003800000 */
[----:B------:R-:W-:Y:S02]  /*7870*/  IMAD R21, R21, 0x2, R8 ;  /* 0x0000000215157824 */ /* 0x000fe400078e0208 */
[----:B------:R-:W-:Y:S02]  /*7880*/  IMAD R22, R20, 0x180, RZ ;  /* 0x0000018014167824 */ /* 0x000fe400078e02ff */
[----:B------:R-:W-:Y:S02]  /*7890*/  IMAD.MOV.U32 R24, RZ, RZ, RZ ;  /* 0x000000ffff187224 */ /* 0x000fe400078e00ff */
[----:B------:R-:W-:Y:S02]  /*78a0*/  IMAD.MOV.U32 R4, RZ, RZ, R12 ;  /* 0x000000ffff047224 */ /* 0x000fe400078e000c */
[----:B------:R-:W-:Y:S02]  /*78b0*/  IMAD.MOV.U32 R5, RZ, RZ, R0 ;  /* 0x000000ffff057224 */ /* 0x000fe400078e0000 */
[----:B------:R-:W-:-:S02]  /*78c0*/  IMAD.MOV.U32 R14, RZ, RZ, R3 ;  /* 0x000000ffff0e7224 */ /* 0x000fc400078e0003 */
[----:B------:R-:W-:-:S07]  /*78d0*/  IMAD R21, R21, 0x18, RZ ;  /* 0x0000001815157824 */ /* 0x000fce00078e02ff */
.L_x_77:
[----:B------:R-:W0:Y:S01]  /*78e0*/  S2R R20, SR_CgaCtaId ;  /* 0x0000000000147919 */ /* 0x000e220000008800 */
[----:B------:R-:W-:Y:S02]  /*78f0*/  MOV R7, 0x400 ;  /* 0x0000040000077802 */ /* 0x000fe40000000f00 */
[----:B------:R-:W-:-:S13]  /*7900*/  LOP3.LUT P1, RZ, R18, 0x7f, RZ, 0xc0, !PT ;  /* 0x0000007f12ff7812 */ /* 0x000fda000782c0ff */
[----:B------:R-:W1:Y:S01]  /*7910*/  @!P1 LDC R15, c[0x0][0x500] ;  /* 0x00014000ff0f9b82 */ /* 0x000e620000000800 */
[----:B0-----:R-:W-:Y:S02]  /*7920*/  LEA R23, R20, R7, 0x18 ;  /* 0x0000000714177211 */ /* 0x001fe400078ec0ff */
[----:B------:R-:W-:-:S03]  /*7930*/  SHF.L.U32 R7, R5, 0x1f, RZ ;  /* 0x0000001f05077819 */ /* 0x000fc600000006ff */
[----:B------:R-:W-:-:S04]  /*7940*/  IMAD R20, R14, 0x8, R23 ;  /* 0x000000080e147824 */ /* 0x000fc800078e0217 */
[----:B------:R-:W0:Y:S02]  /*7950*/  SYNCS.PHASECHK.TRANS64.TRYWAIT P0, [R20+URZ+0x40], R7 ;  /* 0x00004007140075a7 */ /* 0x000e24000800017f */
[----:B01----:R-:W-:Y:S05]  /*7960*/  @!P0 BRA `(.L_x_75) ;  /* 0x0000001000088947 */ /* 0x003fea0003800000 */
.L_x_98:
[----:B0-----:R-:W-:Y:S01]  /*7970*/  PRMT R7, R13, 0x9910, RZ ;  /* 0x000099100d077816 */ /* 0x001fe200000000ff */
[----:B------:R0:W-:Y:S03]  /*7980*/  @!P1 SYNCS.ARRIVE.TRANS64 RZ, [R20+URZ], R15 ;  /* 0x0000000f14ff99a7 */ /* 0x0001e6000800003f */
[----:B------:R-:W-:-:S13]  /*7990*/  ISETP.NE.AND P0, PT, R7, 0x2, PT ;  /* 0x000000020700780c */ /* 0x000fda0003f05270 */
[----:B0-----:R-:W-:Y:S05]  /*79a0*/  @P0 BRA `(.L_x_76) ;  /* 0x0000000000040947 */ /* 0x001fea0003800000 */
[----:B------:R-:W-:Y:S01]  /*79b0*/  BPT.TRAP 0x1 ;  /* 0x000000040000795c */ /* 0x000fe20000300000 */
.L_x_76:
[----:B------:R-:W-:Y:S01]  /*79c0*/  IMAD R7, R14, 0x6000, R23 ;  /* 0x000060000e077824 */ /* 0x000fe200078e0217 */
[----:B------:R-:W-:Y:S01]  /*79d0*/  R2UR UR19, R23 ;  /* 0x00000000171372ca */ /* 0x000fe200000e0000 */
[----:B------:R-:W-:Y:S01]  /*79e0*/  VIADD R4, R4, 0xffffffff ;  /* 0xffffffff04047836 */ /* 0x000fe20000000000 */
[----:B------:R-:W-:Y:S01]  /*79f0*/  R2UR UR9, R20 ;  /* 0x00000000140972ca */ /* 0x000fe200000e0000 */
[----:B------:R-:W-:Y:S01]  /*7a00*/  UIADD3 UR6, UP0, UR24, 0xf0, URZ ;  /* 0x000000f018067890 */ /* 0x000fe2000ff1e03f */
[----:B------:R-:W-:Y:S01]  /*7a10*/  R2UR UR5, R7 ;  /* 0x00000000070572ca */ /* 0x000fe200000e0000 */
[----:B------:R-:W-:Y:S01]  /*7a20*/  IMAD R7, R14, 0xc00, R11 ;  /* 0x00000c000e077824 */ /* 0x000fe200078e020b */
[----:B------:R-:W-:Y:S01]  /*7a30*/  R2UR UR11, R22 ;  /* 0x00000000160b72ca */ /* 0x000fe200000e0000 */
[----:B------:R-:W-:Y:S01]  /*7a40*/  UIADD3 UR26, UP1, UR24, 0x1f0, URZ ;  /* 0x000001f0181a7890 */ /* 0x000fe2000ff3e03f */
[----:B------:R-:W-:Y:S01]  /*7a50*/  R2UR UR10, R24 ;  /* 0x00000000180a72ca */ /* 0x000fe200000e0000 */
[----:B------:R-:W-:Y:S01]  /*7a60*/  UIADD3.X UR7, URZ, UR25, URZ, UP0, !UPT ;  /* 0x000000193f077290 */ /* 0x000fe200087fe43f */
[----:B------:R-:W-:Y:S01]  /*7a70*/  R2UR UR8, R7 ;  /* 0x00000000070872ca */ /* 0x000fe200000e0000 */
[----:B------:R-:W-:Y:S01]  /*7a80*/  VIADD R14, R14, 0x1 ;  /* 0x000000010e0e7836 */ /* 0x000fe20000000000 */
[----:B------:R-:W-:Y:S01]  /*7a90*/  R2UR UR12, R6 ;  /* 0x00000000060c72ca */ /* 0x000fe200000e0000 */
[----:B------:R-:W-:Y:S01]  /*7aa0*/  UIADD3.X UR27, URZ, UR25, URZ, UP1, !UPT ;  /* 0x000000193f1b7290 */ /* 0x000fe20008ffe43f */
[----:B------:R-:W-:Y:S01]  /*7ab0*/  R2UR UR20, R21 ;  /* 0x00000000151472ca */ /* 0x000fe200000e0000 */
[----:B------:R-:W-:Y:S01]  /*7ac0*/  UMOV UR14, 0x0 ;  /* 0x00000000000e7882 */ /* 0x000fe20000000000 */
[----:B------:R-:W-:Y:S01]  /*7ad0*/  ISETP.GT.AND P1, PT, R4, 0x1, PT ;  /* 0x000000010400780c */ /* 0x000fe20003f24270 */
[----:B------:R-:W-:Y:S01]  /*7ae0*/  UIADD3 UR16, UR5, 0x180, URZ ;  /* 0x0000018005107890 */ /* 0x000fe2000fffe03f */
[----:B------:R-:W-:Y:S01]  /*7af0*/  ISETP.NE.AND P0, PT, R14, 0x8, PT ;  /* 0x000000080e00780c */ /* 0x000fe20003f05270 */
[----:B------:R-:W-:Y:S01]  /*7b00*/  UMOV UR15, 0x10000000 ;  /* 0x10000000000f7882 */ /* 0x000fe20000000000 */
[----:B------:R-:W-:Y:S01]  /*7b10*/  UMOV UR21, 0x30000 ;  /* 0x0003000000157882 */ /* 0x000fe20000000000 */
[----:B------:R-:W-:Y:S01]  /*7b20*/  VIADD R24, R24, 0x40 ;  /* 0x0000004018187836 */ /* 0x000fe20000000000 */
[----:B------:R-:W-:Y:S01]  /*7b30*/  SEL R20, RZ, 0x1, P0 ;  /* 0x00000001ff147807 */ /* 0x000fe20000000000 */
[----:B------:R-:W-:Y:S01]  /*7b40*/  UIADD3 UR5, UR19, UR8, URZ ;  /* 0x0000000813057290 */ /* 0x000fe2000fffe03f */
[----:B------:R-:W-:-:S02]  /*7b50*/  SEL R14, R14, RZ, P0 ;  /* 0x000000ff0e0e7207 */ /* 0x000fc40000000000 */
[----:B------:R-:W-:Y:S01]  /*7b60*/  UMOV UR8, UR16 ;  /* 0x0000001000087c82 */ /* 0x000fe20008000000 */
[----:B------:R-:W-:Y:S01]  /*7b70*/  LOP3.LUT R5, R5, R20, RZ, 0x3c, !PT ;  /* 0x0000001405057212 */ /* 0x000fe200078e3cff */
[----:B------:R0:W-:Y:S02]  /*7b80*/  UTMALDG.3D [UR8], [UR6], desc[UR14] ;  /* 0x00000e08060075b4 */ /* 0x0001e40008011000 */
[----:B0-----:R-:W-:Y:S01]  /*7b90*/  UMOV UR11, UR20 ;  /* 0x00000014000b7c82 */ /* 0x001fe20008000000 */
[----:B------:R-:W-:Y:S02]  /*7ba0*/  UMOV UR8, UR5 ;  /* 0x0000000500087c82 */ /* 0x000fe40008000000 */
[----:B------:R0:W-:Y:S02]  /*7bb0*/  UTMALDG.3D.MULTICAST [UR8], [UR26], UR21, desc[UR14] ;  /* 0x00000e081a0073b4 */ /* 0x0001e40008011815 */
[----:B0-----:R-:W-:Y:S05]  /*7bc0*/  @P1 BRA `(.L_x_77) ;  /* 0xfffffffc00441947 */ /* 0x001fea000383ffff */
.L_x_74:
[----:B------:R-:W-:Y:S05]  /*7bd0*/  BSYNC B1 ;  /* 0x0000000000017941 */ /* 0x000fea0003800000 */
.L_x_73:
[----:B------:R-:W-:Y:S01]  /*7be0*/  LOP3.LUT P1, RZ, R9, 0xff, RZ, 0xc0, !PT ;  /* 0x000000ff09ff7812 */ /* 0x000fe2000782c0ff */
[----:B------:R-:W-:Y:S01]  /*7bf0*/  IMAD.IADD R3, R10, 0x1, R3 ;  /* 0x000000010a037824 */ /* 0x000fe200078e0203 */
[----:B------:R-:W-:Y:S01]  /*7c00*/  IADD3 R16, P2, R16, UR22, RZ ;  /* 0x0000001610107c10 */ /* 0x000fe2000ff5e0ff */
[----:B------:R-:W-:Y:S01]  /*7c10*/  ULDC.64 UR6, c[0x0][0x650] ;  /* 0x0001940000067ab9 */ /* 0x000fe20000000a00 */
[----:B------:R-:W-:Y:S01]  /*7c20*/  BSSY B1, `(.L_x_78) ;  /* 0x000006d000017945 */ /* 0x000fe20003800000 */
[----:B------:R-:W-:Y:S01]  /*7c30*/  IMAD.MOV.U32 R20, RZ, RZ, -0x1 ;  /* 0xffffffffff147424 */ /* 0x000fe200078e00ff */
[----:B------:R-:W-:Y:S01]  /*7c40*/  ISETP.GT.U32.AND P0, PT, R3, 0x7, PT ;  /* 0x000000070300780c */ /* 0x000fe20003f04070 */
[----:B------:R-:W-:Y:S01]  /*7c50*/  IMAD.MOV.U32 R21, RZ, RZ, -0x1 ;  /* 0xffffffffff157424 */ /* 0x000fe200078e00ff */
[----:B------:R-:W-:Y:S02]  /*7c60*/  SHF.R.U32.HI R4, RZ, 0x3, R3 ;  /* 0x00000003ff047819 */ /* 0x000fe40000011603 */
[----:B------:R-:W-:-:S02]  /*7c70*/  ISETP.LT.U32.AND P0, PT, R10, 0x8, P0 ;  /* 0x000000080a00780c */ /* 0x000fc40000701070 */
[----:B------:R-:W-:Y:S01]  /*7c80*/  IADD3.X R17, R17, UR13, RZ, P2, !PT ;  /* 0x0000000d11117c10 */ /* 0x000fe200097fe4ff */
[----:B------:R-:W0:Y:S01]  /*7c90*/  @P1 S2R R6, SR_CgaCtaId ;  /* 0x0000000000061919 */ /* 0x000e220000008800 */
[----:B------:R-:W-:Y:S02]  /*7ca0*/  @P1 MOV R5, 0x400 ;  /* 0x0000040000051802 */ /* 0x000fe40000000f00 */
[----:B------:R-:W-:Y:S02]  /*7cb0*/  ISETP.GE.U32.AND P2, PT, R16, UR6, PT ;  /* 0x0000000610007c0c */ /* 0x000fe4000bf46070 */
[----:B------:R-:W-:Y:S02]  /*7cc0*/  LOP3.LUT R4, R4, 0x1, RZ, 0xc0, !PT ;  /* 0x0000000104047812 */ /* 0x000fe400078ec0ff */
[----:B------:R-:W-:Y:S02]  /*7cd0*/  LOP3.LUT R3, R3, 0x7, RZ, 0xc0, !PT ;  /* 0x0000000703037812 */ /* 0x000fe400078ec0ff */
[----:B------:R-:W-:-:S02]  /*7ce0*/  PRMT R9, RZ, 0x7610, R9 ;  /* 0x00007610ff097816 */ /* 0x000fc40000000009 */
[----:B0-----:R-:W-:Y:S01]  /*7cf0*/  @P1 LEA R5, R6, R5, 0x18 ;  /* 0x0000000506051211 */ /* 0x001fe200078ec0ff */
[----:B------:R-:W-:-:S03]  /*7d00*/  IMAD.MOV.U32 R6, RZ, RZ, -0x1 ;  /* 0xffffffffff067424 */ /* 0x000fc600078e00ff */
[----:B------:R0:W-:Y:S01]  /*7d10*/  @P1 SYNCS.ARRIVE.TRANS64.A1T0 RZ, [R5+URZ+0x98], RZ ;  /* 0x000098ff05ff19a7 */ /* 0x0001e2000810003f */
[----:B------:R-:W-:-:S04]  /*7d20*/  ISETP.NE.U32.AND P1, PT, R4, 0x1, PT ;  /* 0x000000010400780c */ /* 0x000fc80003f25070 */
[----:B------:R-:W-:Y:S02]  /*7d30*/  ISETP.GT.U32.AND P1, PT, R10, 0x7, !P1 ;  /* 0x000000070a00780c */ /* 0x000fe40004f24070 */
[----:B0-----:R-:W-:Y:S02]  /*7d40*/  SEL R5, RZ, 0x1, !P0 ;  /* 0x00000001ff057807 */ /* 0x001fe40004000000 */
[----:B------:R-:W-:Y:S02]  /*7d50*/  ISETP.GE.U32.AND.EX P0, PT, R17, UR7, PT, P2 ;  /* 0x0000000711007c0c */ /* 0x000fe4000bf06120 */
[----:B------:R-:W-:-:S04]  /*7d60*/  SEL R4, RZ, 0x1, !P1 ;  /* 0x00000001ff047807 */ /* 0x000fc80004800000 */
[----:B------:R-:W-:Y:S02]  /*7d70*/  LOP3.LUT R0, R4, R0, R5, 0x96, !PT ;  /* 0x0000000004007212 */ /* 0x000fe400078e9605 */
[----:B------:R-:W-:-:S05]  /*7d80*/  PRMT R4, RZ, 0x7610, R4 ;  /* 0x00007610ff047816 */ /* 0x000fca0000000004 */
[----:B------:R-:W-:Y:S05]  /*7d90*/  @P0 BRA `(.L_x_79) ;  /* 0x0000000400540947 */ /* 0x000fea0003800000 */
[----:B------:R-:W0:Y:S01]  /*7da0*/  S2R R15, SR_CTAID.X ;  /* 0x00000000000f7919 */ /* 0x000e220000002500 */
[----:B------:R-:W-:Y:S01]  /*7db0*/  ULDC.64 UR6, c[0x0][0x628] ;  /* 0x00018a0000067ab9 */ /* 0x000fe20000000a00 */
[----:B------:R-:W-:Y:S01]  /*7dc0*/  ULDC UR8, c[0x0][0x630] ;  /* 0x00018c0000087ab9 */ /* 0x000fe20000000800 */
[----:B------:R-:W-:Y:S01]  /*7dd0*/  ISETP.NE.U32.AND P0, PT, RZ, UR6, PT ;  /* 0x00000006ff007c0c */ /* 0x000fe2000bf05070 */
[----:B------:R-:W1:Y:S01]  /*7de0*/  S2R R20, SR_CTAID.Y ;  /* 0x0000000000147919 */ /* 0x000e620000002600 */
[----:B------:R-:W-:Y:S01]  /*7df0*/  ULDC UR9, c[0x0][0x150] ;  /* 0x0000540000097ab9 */ /* 0x000fe20000000800 */
[----:B------:R-:W-:Y:S01]  /*7e00*/  IMAD.MOV.U32 R4, RZ, RZ, R16 ;  /* 0x000000ffff047224 */ /* 0x000fe200078e0010 */
[----:B------:R-:W-:Y:S01]  /*7e10*/  ISETP.NE.AND.EX P0, PT, RZ, UR7, PT, P0 ;  /* 0x00000007ff007c0c */ /* 0x000fe2000bf05300 */
[----:B------:R-:W-:Y:S01]  /*7e20*/  IMAD.MOV.U32 R5, RZ, RZ, R17 ;  /* 0x000000ffff057224 */ /* 0x000fe200078e0011 */
[----:B0-----:R-:W-:-:S11]  /*7e30*/  I2FP.F32.U32 R22, R15 ;  /* 0x0000000f00167245 */ /* 0x001fd60000201000 */
[----:B------:R-:W-:Y:S05]  /*7e40*/  @!P0 BRA `(.L_x_80) ;  /* 0x0000000000288947 */ /* 0x000fea0003800000 */
[----:B------:R-:W-:Y:S02]  /*7e50*/  ULDC UR5, c[0x0][0x634] ;  /* 0x00018d0000057ab9 */ /* 0x000fe40000000800 */
[----:B------:R-:W-:-:S05]  /*7e60*/  IADD3 R5, P0, R16, UR5, RZ ;  /* 0x0000000510057c10 */ /* 0x000fca000ff1e0ff */
[----:B------:R-:W-:-:S04]  /*7e70*/  IMAD.X R21, RZ, RZ, R17, P0 ;  /* 0x000000ffff157224 */ /* 0x000fc800000e0611 */
[----:B------:R-:W-:-:S04]  /*7e80*/  IMAD.WIDE.U32 R6, R21, UR6, RZ ;  /* 0x0000000615067c25 */ /* 0x000fc8000f8e00ff */
[----:B------:R-:W-:-:S04]  /*7e90*/  IMAD.WIDE.U32 R6, P0, R5, UR7, R6 ;  /* 0x0000000705067c25 */ /* 0x000fc8000f800006 */
[----:B------:R-:W-:-:S04]  /*7ea0*/  IMAD.WIDE.U32 R4, R5, UR6, RZ ;  /* 0x0000000605047c25 */ /* 0x000fc8000f8e00ff */
[----:B------:R-:W-:Y:S01]  /*7eb0*/  IMAD.MOV.U32 R4, RZ, RZ, R7 ;  /* 0x000000ffff047224 */ /* 0x000fe200078e0007 */
[----:B------:R-:W-:Y:S01]  /*7ec0*/  IADD3 RZ, P1, R5, R6, RZ ;  /* 0x0000000605ff7210 */ /* 0x000fe20007f3e0ff */
[----:B------:R-:W-:-:S04]  /*7ed0*/  IMAD.X R5, RZ, RZ, RZ, P0 ;  /* 0x000000ffff057224 */ /* 0x000fc800000e06ff */
[----:B------:R-:W-:-:S08]  /*7ee0*/  IMAD.WIDE.U32.X R4, R21, UR7, R4, P1 ;  /* 0x0000000715047c25 */ /* 0x000fd000088e0404 */
.L_x_80:
[--C-:B------:R-:W-:Y:S01]  /*7ef0*/  SHF.R.U64 R14, R4, UR8, R5.reuse ;  /* 0x00000008040e7c19 */ /* 0x100fe20008001205 */
[----:B------:R-:W-:Y:S01]  /*7f00*/  FMUL R22, R22, UR9 ;  /* 0x0000000916167c20 */ /* 0x000fe20008400000 */
[----:B------:R-:W-:Y:S01]  /*7f10*/  SHF.R.U32.HI R4, RZ, UR8, R5 ;  /* 0x00000008ff047c19 */ /* 0x000fe20008011605 */
[----:B------:R-:W0:Y:S01]  /*7f20*/  LDC R6, c[0x0][0x144] ;  /* 0x00005100ff067b82 */ /* 0x000e220000000800 */
[----:B------:R-:W-:Y:S01]  /*7f30*/  IADD3 R5, P0, RZ, -R14, RZ ;  /* 0x8000000eff057210 */ /* 0x000fe20007f1e0ff */
[----:B------:R-:W-:Y:S01]  /*7f40*/  ULDC UR5, c[0x0][0x154] ;  /* 0x0000550000057ab9 */ /* 0x000fe20000000800 */
[----:B-1----:R-:W-:Y:S01]  /*7f50*/  I2FP.F32.U32 R7, R20 ;  /* 0x0000001400077245 */ /* 0x002fe20000201000 */
[----:B------:R-:W1:Y:S01]  /*7f60*/  F2I.U32.TRUNC.NTZ R22, R22 ;  /* 0x0000001600167305 */ /* 0x000e62000020f000 */
[----:B------:R-:W-:Y:S01]  /*7f70*/  ULDC.64 UR6, c[0x0][0x620] ;  /* 0x0001880000067ab9 */ /* 0x000fe20000000a00 */
[----:B------:R-:W-:Y:S01]  /*7f80*/  IMAD.X R4, RZ, RZ, ~R4, P0 ;  /* 0x000000ffff047224 */ /* 0x000fe200000e0e04 */
[----:B------:R-:W-:Y:S01]  /*7f90*/  ISETP.NE.AND P2, PT, R2, 0x1, PT ;  /* 0x000000010200780c */ /* 0x000fe20003f45270 */
[----:B------:R-:W-:Y:S01]  /*7fa0*/  FMUL R23, R7, UR5 ;  /* 0x0000000507177c20 */ /* 0x000fe20008400000 */
[----:B------:R-:W2:Y:S01]  /*7fb0*/  LDC R25, c[0x0][0x148] ;  /* 0x00005200ff197b82 */ /* 0x000ea20000000800 */
[----:B------:R-:W-:Y:S01]  /*7fc0*/  IMAD R4, R4, UR6, RZ ;  /* 0x0000000604047c24 */ /* 0x000fe2000f8e02ff */
[----:B------:R-:W-:-:S03]  /*7fd0*/  ULDC UR5, c[0x0][0x618] ;  /* 0x0001860000057ab9 */ /* 0x000fc60000000800 */
[----:B------:R-:W3:Y:S01]  /*7fe0*/  F2I.U32.TRUNC.NTZ R23, R23 ;  /* 0x0000001700177305 */ /* 0x000ee2000020f000 */
[C---:B------:R-:W-:Y:S02]  /*7ff0*/  IMAD R7, R5.reuse, UR7, R4 ;  /* 0x0000000705077c24 */ /* 0x040fe4000f8e0204 */
[----:B------:R-:W-:Y:S01]  /*8000*/  IMAD.WIDE.U32 R4, R5, UR6, R16 ;  /* 0x0000000605047c25 */ /* 0x000fe2000f8e0010 */
[----:B------:R-:W-:Y:S02]  /*8010*/  ULDC.64 UR6, c[0x0][0x640] ;  /* 0x0001900000067ab9 */ /* 0x000fe40000000a00 */
[----:B------:R-:W-:Y:S01]  /*8020*/  ISETP.NE.U32.AND P0, PT, RZ, UR6, PT ;  /* 0x00000006ff007c0c */ /* 0x000fe2000bf05070 */
[----:B------:R-:W-:Y:S02]  /*8030*/  IMAD.IADD R5, R5, 0x1, R7 ;  /* 0x0000000105057824 */ /* 0x000fe400078e0207 */
[----:B-1----:R-:W-:Y:S01]  /*8040*/  IMAD.MOV R22, RZ, RZ, -R22 ;  /* 0x000000ffff167224 */ /* 0x002fe200078e0a16 */
[----:B------:R-:W-:-:S02]  /*8050*/  ISETP.NE.AND.EX P0, PT, RZ, UR7, PT, P0 ;  /* 0x00000007ff007c0c */ /* 0x000fc4000bf05300 */
[----:B------:R-:W-:Y:S01]  /*8060*/  SHF.R.U64 R21, R4, UR5, R5 ;  /* 0x0000000504157c19 */ /* 0x000fe20008001205 */
[----:B0-----:R-:W-:Y:S01]  /*8070*/  IMAD R15, R6, R22, R15 ;  /* 0x00000016060f7224 */ /* 0x001fe200078e020f */
[----:B------:R-:W-:Y:S01]  /*8080*/  SHF.R.U32.HI R4, RZ, UR5, R5 ;  /* 0x00000005ff047c19 */ /* 0x000fe20008011605 */
[----:B------:R-:W-:Y:S01]  /*8090*/  ULDC UR5, c[0x0][0x608] ;  /* 0x0001820000057ab9 */ /* 0x000fe20000000800 */
[----:B---3--:R-:W-:Y:S02]  /*80a0*/  IMAD.MOV R6, RZ, RZ, -R23 ;  /* 0x000000ffff067224 */ /* 0x008fe400078e0a17 */
[--C-:B------:R-:W-:Y:S02]  /*80b0*/  SHF.R.U64 R22, R21, UR5, R4.reuse ;  /* 0x0000000515167c19 */ /* 0x100fe40008001204 */
[----:B------:R-:W-:Y:S01]  /*80c0*/  SHF.R.U32.HI R5, RZ, UR5, R4 ;  /* 0x00000005ff057c19 */ /* 0x000fe20008011604 */
[----:B------:R-:W-:Y:S01]  /*80d0*/  ULDC UR5, c[0x0][0x658] ;  /* 0x0001960000057ab9 */ /* 0x000fe20000000800 */
[----:B--2---:R-:W-:-:S02]  /*80e0*/  @P2 IMAD R15, R25, R6, R20 ;  /* 0x00000006190f2224 */ /* 0x004fc400078e0214 */
[--C-:B------:R-:W-:Y:S02]  /*80f0*/  SHF.R.U64 R20, R22, UR5, R5.reuse ;  /* 0x0000000516147c19 */ /* 0x100fe40008001205 */
[----:B------:R-:W-:-:S03]  /*8100*/  SHF.R.U32.HI R23, RZ, UR5, R5 ;  /* 0x00000005ff177c19 */ /* 0x000fc60008011605 */
[----:B------:R-:W-:Y:S02]  /*8110*/  IMAD.MOV.U32 R6, RZ, RZ, R20 ;  /* 0x000000ffff067224 */ /* 0x000fe400078e0014 */
[----:B------:R-:W-:Y:S01]  /*8120*/  IMAD.MOV.U32 R5, RZ, RZ, R23 ;  /* 0x000000ffff057224 */ /* 0x000fe200078e0017 */
[----:B------:R-:W-:Y:S06]  /*8130*/  @!P0 BRA `(.L_x_81) ;  /* 0x00000000002c8947 */ /* 0x000fec0003800000 */
        /* <DEDUP_REMOVED lines=9> */
[----:B------:R-:W-:-:S04]  /*81d0*/  IMAD.WIDE.U32.X R4, R23, UR7, R4, P1 ;  /* 0x0000000717047c25 */ /* 0x000fc800088e0404 */
[----:B------:R-:W-:-:S07]  /*81e0*/  IMAD.MOV.U32 R6, RZ, RZ, R4 ;  /* 0x000000ffff067224 */ /* 0x000fce00078e0004 */
.L_x_81:
[----:B------:R-:W-:Y:S01]  /*81f0*/  ULDC UR5, c[0x0][0x648] ;  /* 0x0001920000057ab9 */ /* 0x000fe20000000800 */
[----:B------:R-:W-:Y:S01]  /*8200*/  LOP3.LUT R4, R22, UR17, RZ, 0xc0, !PT ;  /* 0x0000001116047c12 */ /* 0x000fe2000f8ec0ff */
[----:B------:R-:W-:Y:S01]  /*8210*/  ULDC UR6, c[0x0][0x610] ;  /* 0x0001840000067ab9 */ /* 0x000fe20000000800 */
[----:B------:R-:W-:Y:S01]  /*8220*/  SHF.R.U64 R5, R6, UR5, R5 ;  /* 0x0000000506057c19 */ /* 0x000fe20008001205 */
[----:B------:R-:W-:Y:S01]  /*8230*/  ULDC UR5, c[0x0][0x638] ;  /* 0x00018e0000057ab9 */ /* 0x000fe20000000800 */
[----:B------:R-:W-:Y:S01]  /*8240*/  LOP3.LUT R21, R21, UR4, RZ, 0xc0, !PT ;  /* 0x0000000415157c12 */ /* 0x000fe2000f8ec0ff */
[----:B------:R-:W-:Y:S02]  /*8250*/  IMAD.MOV.U32 R6, RZ, RZ, R14 ;  /* 0x000000ffff067224 */ /* 0x000fe400078e000e */
[----:B------:R-:W-:Y:S02]  /*8260*/  IMAD.MOV R7, RZ, RZ, -R5 ;  /* 0x000000ffff077224 */ /* 0x000fe400078e0a05 */
[----:B------:R-:W-:-:S02]  /*8270*/  IMAD R4, R5, UR18, R4 ;  /* 0x0000001205047c24 */ /* 0x000fc4000f8e0204 */
[----:B------:R-:W-:Y:S01]  /*8280*/  IMAD R20, R7, UR5, R20 ;  /* 0x0000000507147c24 */ /* 0x000fe2000f8e0214 */
[----:B------:R-:W-:Y:S01]  /*8290*/  ULDC UR5, c[0x0][0x600] ;  /* 0x0001800000057ab9 */ /* 0x000fe20000000800 */
[----:B------:R-:W-:Y:S02]  /*82a0*/  IMAD R15, R4, UR6, R15 ;  /* 0x00000006040f7c24 */ /* 0x000fe4000f8e020f */
[----:B------:R-:W-:Y:S02]  /*82b0*/  IMAD R20, R20, UR5, R21 ;  /* 0x0000000514147c24 */ /* 0x000fe4000f8e0215 */
[----:B------:R-:W-:-:S03]  /*82c0*/  IMAD.MOV.U32 R4, RZ, RZ, 0x1 ;  /* 0x00000001ff047424 */ /* 0x000fc600078e00ff */
[----:B------:R-:W-:Y:S02]  /*82d0*/  SEL R21, R20, R15, !P2 ;  /* 0x0000000f14157207 */ /* 0x000fe40005000000 */
[----:B------:R-:W-:-:S07]  /*82e0*/  SEL R20, R15, R20, !P2 ;  /* 0x000000140f147207 */ /* 0x000fce0005000000 */
.L_x_79:
[----:B------:R-:W-:Y:S05]  /*82f0*/  BSYNC B1 ;  /* 0x0000000000017941 */ /* 0x000fea0003800000 */
.L_x_78:
[----:B------:R-:W-:-:S13]  /*8300*/  LOP3.LUT P0, RZ, R4, 0xff, RZ, 0xc0, !PT ;  /* 0x000000ff04ff7812 */ /* 0x000fda000780c0ff */
[----:B------:R-:W-:Y:S05]  /*8310*/  @P0 BRA `(.L_x_82) ;  /* 0xfffffff400380947 */ /* 0x000fea000383ffff */
[----:B------:R-:W-:Y:S05]  /*8320*/  BSYNC B0 ;  /* 0x0000000000007941 */ /* 0x000fea0003800000 */
.L_x_71:
[----:B------:R-:W-:-:S03]  /*8330*/  UMOV UR5, 0xffffffff ;  /* 0xffffffff00057882 */ /* 0x000fc60000000000 */
[----:B------:R-:W-:Y:S05]  /*8340*/  BRA.DIV UR5, `(.L_x_83) ;  /* 0x0000000605a47947 */ /* 0x000fea000b800000 */
[----:B------:R-:W-:-:S13]  /*8350*/  ELECT P6, URZ, PT ;  /* 0x00000000003f782f */ /* 0x000fda00038c0000 */
.L_x_101:
[----:B------:R-:W-:Y:S04]  /*8360*/  BSSY B0, `(.L_x_84) ;  /* 0x000004f000007945 */ /* 0x000fe80003800000 */
[----:B------:R-:W-:Y:S05]  /*8370*/  @!P6 BRA `(.L_x_85) ;  /* 0x000000040034e947 */ /* 0x000fea0003800000 */
[----:B------:R-:W-:-:S04]  /*8380*/  LOP3.LUT R19, R19, 0x2, RZ, 0xfc, !PT ;  /* 0x0000000213137812 */ /* 0x000fc800078efcff */
[----:B------:R-:W-:-:S13]  /*8390*/  ISETP.NE.AND P0, PT, R19, 0x3, PT ;  /* 0x000000031300780c */ /* 0x000fda0003f05270 */
[----:B------:R-:W-:Y:S05]  /*83a0*/  @!P0 BRA `(.L_x_86) ;  /* 0x0000000000048947 */ /* 0x000fea0003800000 */
[----:B------:R-:W-:Y:S01]  /*83b0*/  BPT.TRAP 0x1 ;  /* 0x000000040000795c */ /* 0x000fe20000300000 */
.L_x_86:
[----:B------:R-:W0:Y:S01]  /*83c0*/  S2R R5, SR_CgaCtaId ;  /* 0x0000000000057919 */ /* 0x000e220000008800 */
[----:B------:R-:W-:Y:S02]  /*83d0*/  MOV R2, 0x400 ;  /* 0x0000040000027802 */ /* 0x000fe40000000f00 */
[----:B------:R-:W-:Y:S02]  /*83e0*/  SHF.L.U32 R4, R0, 0x1f, RZ ;  /* 0x0000001f00047819 */ /* 0x000fe400000006ff */
[----:B0-----:R-:W-:-:S05]  /*83f0*/  LEA R2, R5, R2, 0x18 ;  /* 0x0000000205027211 */ /* 0x001fca00078ec0ff */
[----:B------:R-:W-:-:S04]  /*8400*/  VIADD R2, R2, 0x40 ;  /* 0x0000004002027836 */ /* 0x000fc80000000000 */
[C---:B------:R-:W-:Y:S02]  /*8410*/  IMAD R7, R3.reuse, 0x8, R2 ;  /* 0x0000000803077824 */ /* 0x040fe400078e0202 */
[----:B------:R-:W-:Y:S02]  /*8420*/  VIADD R3, R3, 0x1 ;  /* 0x0000000103037836 */ /* 0x000fe40000000000 */
[----:B------:R-:W0:Y:S03]  /*8430*/  SYNCS.PHASECHK.TRANS64.TRYWAIT P0, [R7+URZ], R4 ;  /* 0x00000004070075a7 */ /* 0x000e26000800017f */
[----:B------:R-:W-:-:S04]  /*8440*/  ISETP.NE.AND P1, PT, R3, 0x8, PT ;  /* 0x000000080300780c */ /* 0x000fc80003f25270 */
[----:B------:R-:W-:Y:S02]  /*8450*/  SEL R5, RZ, 0x1, P1 ;  /* 0x00000001ff057807 */ /* 0x000fe40000800000 */
[----:B------:R-:W-:Y:S02]  /*8460*/  SEL R3, R3, RZ, P1 ;  /* 0x000000ff03037207 */ /* 0x000fe40000800000 */
[----:B------:R-:W-:-:S03]  /*8470*/  LOP3.LUT R6, R0, R5, RZ, 0x3c, !PT ;  /* 0x0000000500067212 */ /* 0x000fc600078e3cff */
[----:B------:R-:W-:Y:S01]  /*8480*/  IMAD R8, R3, 0x8, R2 ;  /* 0x0000000803087824 */ /* 0x000fe200078e0202 */
[----:B------:R-:W-:Y:S01]  /*8490*/  SHF.L.U32 R5, R6, 0x1f, RZ ;  /* 0x0000001f06057819 */ /* 0x000fe200000006ff */
[----:B0-----:R-:W-:Y:S06]  /*84a0*/  @!P0 BRA `(.L_x_87) ;  /* 0x00000004006c8947 */ /* 0x001fec0003800000 */
.L_x_102:
[----:B------:R-:W1:Y:S01]  /*84b0*/  SYNCS.PHASECHK.TRANS64.TRYWAIT P0, [R8+URZ], R5 ;  /* 0x00000005080075a7 */ /* 0x000e62000800017f */
[----:B------:R-:W-:-:S05]  /*84c0*/  VIADD R0, R3, 0x1 ;  /* 0x0000000103007836 */ /* 0x000fca0000000000 */
[----:B------:R-:W-:-:S04]  /*84d0*/  ISETP.NE.AND P1, PT, R0, 0x8, PT ;  /* 0x000000080000780c */ /* 0x000fc80003f25270 */
[----:B------:R-:W-:Y:S02]  /*84e0*/  SEL R3, RZ, 0x1, P1 ;  /* 0x00000001ff037807 */ /* 0x000fe40000800000 */
[----:B0-----:R-:W-:Y:S02]  /*84f0*/  SEL R7, R0, RZ, P1 ;  /* 0x000000ff00077207 */ /* 0x001fe40000800000 */
[----:B------:R-:W-:-:S03]  /*8500*/  LOP3.LUT R6, R6, R3, RZ, 0x3c, !PT ;  /* 0x0000000306067212 */ /* 0x000fc600078e3cff */
[----:B------:R-:W-:Y:S01]  /*8510*/  IMAD R9, R7, 0x8, R2 ;  /* 0x0000000807097824 */ /* 0x000fe200078e0202 */
[----:B------:R-:W-:Y:S01]  /*8520*/  SHF.L.U32 R4, R6, 0x1f, RZ ;  /* 0x0000001f06047819 */ /* 0x000fe200000006ff */
[----:B-1----:R-:W-:Y:S06]  /*8530*/  @!P0 BRA `(.L_x_88) ;  /* 0x00000004005c8947 */ /* 0x002fec0003800000 */
.L_x_103:
[----:B------:R-:W1:Y:S01]  /*8540*/  SYNCS.PHASECHK.TRANS64.TRYWAIT P0, [R9+URZ], R4 ;  /* 0x00000004090075a7 */ /* 0x000e62000800017f */
[----:B------:R-:W-:-:S05]  /*8550*/  VIADD R0, R7, 0x1 ;  /* 0x0000000107007836 */ /* 0x000fca0000000000 */
[----:B------:R-:W-:-:S04]  /*8560*/  ISETP.NE.AND P1, PT, R0, 0x8, PT ;  /* 0x000000080000780c */ /* 0x000fc80003f25270 */
[----:B------:R-:W-:Y:S02]  /*8570*/  SEL R3, RZ, 0x1, P1 ;  /* 0x00000001ff037807 */ /* 0x000fe40000800000 */
[----:B------:R-:W-:Y:S02]  /*8580*/  SEL R7, R0, RZ, P1 ;  /* 0x000000ff00077207 */ /* 0x000fe40000800000 */
[----:B------:R-:W-:-:S03]  /*8590*/  LOP3.LUT R6, R6, R3, RZ, 0x3c, !PT ;  /* 0x0000000306067212 */ /* 0x000fc600078e3cff */
[----:B0-----:R-:W-:Y:S01]  /*85a0*/  IMAD R8, R7, 0x8, R2 ;  /* 0x0000000807087824 */ /* 0x001fe200078e0202 */
[----:B------:R-:W-:Y:S01]  /*85b0*/  SHF.L.U32 R5, R6, 0x1f, RZ ;  /* 0x0000001f06057819 */ /* 0x000fe200000006ff */
[----:B-1----:R-:W-:Y:S06]  /*85c0*/  @!P0 BRA `(.L_x_89) ;  /* 0x00000004004c8947 */ /* 0x002fec0003800000 */
.L_x_104:
        /* <DEDUP_REMOVED lines=9> */
.L_x_105:
        /* <DEDUP_REMOVED lines=9> */
.L_x_106:
[----:B------:R-:W1:Y:S01]  /*86f0*/  SYNCS.PHASECHK.TRANS64.TRYWAIT P0, [R8+URZ], R5 ;  /* 0x00000005080075a7 */ /* 0x000e62000800017f */
[----:B------:R-:W-:-:S05]  /*8700*/  VIADD R0, R7, 0x1 ;  /* 0x0000000107007836 */ /* 0x000fca0000000000 */
[----:B------:R-:W-:-:S04]  /*8710*/  ISETP.NE.AND P1, PT, R0, 0x8, PT ;  /* 0x000000080000780c */ /* 0x000fc80003f25270 */
[----:B------:R-:W-:Y:S02]  /*8720*/  SEL R3, RZ, 0x1, P1 ;  /* 0x00000001ff037807 */ /* 0x000fe40000800000 */
[----:B------:R-:W-:Y:S02]  /*8730*/  SEL R7, R0, RZ, P1 ;  /* 0x000000ff00077207 */ /* 0x000fe40000800000 */
[----:B0-----:R-:W-:-:S03]  /*8740*/  LOP3.LUT R9, R6, R3, RZ, 0x3c, !PT ;  /* 0x0000000306097212 */ /* 0x001fc600078e3cff */
[----:B------:R-:W-:Y:S01]  /*8750*/  IMAD R11, R7, 0x8, R2 ;  /* 0x00000008070b7824 */ /* 0x000fe200078e0202 */
[----:B------:R-:W-:Y:S01]  /*8760*/  SHF.L.U32 R6, R9, 0x1f, RZ ;  /* 0x0000001f09067819 */ /* 0x000fe200000006ff */
[----:B-1----:R-:W-:Y:S06]  /*8770*/  @!P0 BRA `(.L_x_92) ;  /* 0x00000004001c8947 */ /* 0x002fec0003800000 */
.L_x_107:
[----:B------:R-:W1:Y:S01]  /*8780*/  SYNCS.PHASECHK.TRANS64.TRYWAIT P0, [R11+URZ], R6 ;  /* 0x000000060b0075a7 */ /* 0x000e62000800017f */
[----:B------:R-:W-:-:S05]  /*8790*/  VIADD R0, R7, 0x1 ;  /* 0x0000000107007836 */ /* 0x000fca0000000000 */
[----:B------:R-:W-:-:S04]  /*87a0*/  ISETP.NE.AND P1, PT, R0, 0x8, PT ;  /* 0x000000080000780c */ /* 0x000fc80003f25270 */
[----:B------:R-:W-:Y:S02]  /*87b0*/  SEL R4, RZ, 0x1, P1 ;  /* 0x00000001ff047807 */ /* 0x000fe40000800000 */
[----:B------:R-:W-:Y:S02]  /*87c0*/  SEL R3, R0, RZ, P1 ;  /* 0x000000ff00037207 */ /* 0x000fe40000800000 */
[----:B------:R-:W-:Y:S01]  /*87d0*/  LOP3.LUT R0, R9, R4, RZ, 0x3c, !PT ;  /* 0x0000000409007212 */ /* 0x000fe200078e3cff */
[----:B-1----:R-:W-:Y:S06]  /*87e0*/  @!P0 BRA `(.L_x_93) ;  /* 0x0000000400148947 */ /* 0x002fec0003800000 */
.L_x_108:
[----:B------:R-:W-:Y:S01]  /*87f0*/  IMAD R3, R3, 0x8, R2 ;  /* 0x0000000803037824 */ /* 0x000fe200078e0202 */
[----:B------:R-:W-:-:S07]  /*8800*/  SHF.L.U32 R0, R0, 0x1f, RZ ;  /* 0x0000001f00007819 */ /* 0x000fce00000006ff */
.L_x_94:
[----:B--2---:R2:W3:Y:S02]  /*8810*/  SYNCS.PHASECHK.TRANS64.TRYWAIT P0, [R3+URZ], R0 ;  /* 0x00000000030075a7 */ /* 0x0044e4000800017f */
[----:B---3--:R-:W-:Y:S05]  /*8820*/  @!P0 NANOSLEEP.SYNCS 0x989680 ;  /* 0x009896800000895d */ /* 0x008fea0003900000 */
[----:B------:R-:W3:Y:S02]  /*8830*/  @!P0 SYNCS.PHASECHK.TRANS64 P0, [R3+URZ], R0 ;  /* 0x00000000030085a7 */ /* 0x000ee4000800007f */
[----:B---3--:R-:W-:Y:S05]  /*8840*/  @!P0 BRA `(.L_x_94) ;  /* 0xfffffffc00f08947 */ /* 0x008fea000383ffff */
.L_x_85:
[----:B------:R-:W-:Y:S05]  /*8850*/  BSYNC B0 ;  /* 0x0000000000007941 */ /* 0x000fea0003800000 */
.L_x_84:
[----:B------:R-:W-:Y:S05]  /*8860*/  EXIT ;  /* 0x000000000000794d */ /* 0x000fea0003800000 */
.L_x_22:
[----:B-1----:R1:W2:Y:S02]  /*8870*/  SYNCS.PHASECHK.TRANS64.TRYWAIT P1, [R3+URZ], R0 ;  /* 0x00000000030075a7 */ /* 0x0022a4000802017f */
[----:B--2---:R-:W-:Y:S05]  /*8880*/  @!P1 NANOSLEEP.SYNCS 0x989680 ;  /* 0x009896800000995d */ /* 0x004fea0003900000 */
[----:B------:R-:W2:Y:S02]  /*8890*/  @!P1 SYNCS.PHASECHK.TRANS64 P1, [R3+URZ], R0 ;  /* 0x00000000030095a7 */ /* 0x000ea4000802007f */
[----:B--2---:R-:W-:Y:S05]  /*88a0*/  @!P1 BRA `(.L_x_22) ;  /* 0xfffffffc00f09947 */ /* 0x004fea000383ffff */
[----:B------:R-:W-:Y:S05]  /*88b0*/  BRA `(.L_x_21) ;  /* 0xffffff8c00607947 */ /* 0x000fea000383ffff */
.L_x_27:
[----:B-1----:R1:W2:Y:S02]  /*88c0*/  SYNCS.PHASECHK.TRANS64.TRYWAIT P1, [R5+URZ], R4 ;  /* 0x00000004050075a7 */ /* 0x0022a4000802017f */
[----:B--2---:R-:W-:Y:S05]  /*88d0*/  @!P1 NANOSLEEP.SYNCS 0x989680 ;  /* 0x009896800000995d */ /* 0x004fea0003900000 */
[----:B------:R-:W2:Y:S02]  /*88e0*/  @!P1 SYNCS.PHASECHK.TRANS64 P1, [R5+URZ], R4 ;  /* 0x00000004050095a7 */ /* 0x000ea4000802007f */
[----:B--2---:R-:W-:Y:S05]  /*88f0*/  @!P1 BRA `(.L_x_27) ;  /* 0xfffffffc00f09947 */ /* 0x004fea000383ffff */
[----:B------:R-:W-:Y:S05]  /*8900*/  BRA `(.L_x_26) ;  /* 0xffffff9400887947 */ /* 0x000fea000383ffff */
.L_x_72:
[----:B------:R-:W-:Y:S01]  /*8910*/  BSSY B1, `(.L_x_95) ;  /* 0x0000006000017945 */ /* 0x000fe20003800000 */
[----:B------:R-:W-:-:S07]  /*8920*/  IMAD.MOV.U32 R15, RZ, RZ, -0x1 ;  /* 0xffffffffff0f7424 */ /* 0x000fce00078e00ff */
[----:B------:R-:W-:Y:S05]  /*8930*/  WARPSYNC.COLLECTIVE R15, `(.L_x_96) ;  /* 0x000000000f0c7348 */ /* 0x000fea0003c00000 */
[----:B------:R-:W-:Y:S02]  /*8940*/  ELECT P6, UR62, PT ;  /* 0x00000000003e782f */ /* 0x000fe400038c0000 */
[----:B------:R-:W-:Y:S01]  /*8950*/  MOV R14, UR62 ;  /* 0x0000003e000e7c02 */ /* 0x000fe20008000f00 */
[----:B------:R-:W-:Y:S10]  /*8960*/  ENDCOLLECTIVE ;  /* 0x000000000000791b */ /* 0x000ff40003800000 */
.L_x_96:
[----:B------:R-:W-:Y:S05]  /*8970*/  BSYNC B1 ;  /* 0x0000000000017941 */ /* 0x000fea0003800000 */
.L_x_95:
[----:B------:R-:W-:Y:S05]  /*8980*/  BRA `(.L_x_97) ;  /* 0xffffffec00a87947 */ /* 0x000fea000383ffff */
.L_x_75:
[----:B0-----:R0:W1:Y:S02]  /*8990*/  SYNCS.PHASECHK.TRANS64.TRYWAIT P0, [R20+URZ+0x40], R7 ;  /* 0x00004007140075a7 */ /* 0x001064000800017f */
[----:B-1----:R-:W-:Y:S05]  /*89a0*/  @!P0 NANOSLEEP.SYNCS 0x989680 ;  /* 0x009896800000895d */ /* 0x002fea0003900000 */
[----:B------:R-:W1:Y:S02]  /*89b0*/  @!P0 SYNCS.PHASECHK.TRANS64 P0, [R20+URZ+0x40], R7 ;  /* 0x00004007140085a7 */ /* 0x000e64000800007f */
[----:B-1----:R-:W-:Y:S05]  /*89c0*/  @!P0 BRA `(.L_x_75) ;  /* 0xfffffffc00f08947 */ /* 0x002fea000383ffff */
[----:B------:R-:W-:Y:S05]  /*89d0*/  BRA `(.L_x_98) ;  /* 0xffffffec00e47947 */ /* 0x000fea000383ffff */
.L_x_83:
[----:B------:R-:W-:Y:S01]  /*89e0*/  BSSY B0, `(.L_x_99) ;  /* 0x0000006000007945 */ /* 0x000fe20003800000 */
[----:B------:R-:W-:-:S07]  /*89f0*/  IMAD.MOV.U32 R15, RZ, RZ, -0x1 ;  /* 0xffffffffff0f7424 */ /* 0x000fce00078e00ff */
[----:B------:R-:W-:Y:S05]  /*8a00*/  WARPSYNC.COLLECTIVE R15, `(.L_x_100) ;  /* 0x000000000f0c7348 */ /* 0x000fea0003c00000 */
[----:B------:R-:W-:Y:S02]  /*8a10*/  ELECT P6, UR62, PT ;  /* 0x00000000003e782f */ /* 0x000fe400038c0000 */
[----:B------:R-:W-:Y:S01]  /*8a20*/  MOV R14, UR62 ;  /* 0x0000003e000e7c02 */ /* 0x000fe20008000f00 */
[----:B------:R-:W-:Y:S10]  /*8a30*/  ENDCOLLECTIVE ;  /* 0x000000000000791b */ /* 0x000ff40003800000 */
.L_x_100:
[----:B------:R-:W-:Y:S05]  /*8a40*/  BSYNC B0 ;  /* 0x0000000000007941 */ /* 0x000fea0003800000 */
.L_x_99:
[----:B------:R-:W-:Y:S05]  /*8a50*/  BRA `(.L_x_101) ;  /* 0xfffffff800407947 */ /* 0x000fea000383ffff */
.L_x_87:
[----:B0-----:R0:W1:Y:S02]  /*8a60*/  SYNCS.PHASECHK.TRANS64.TRYWAIT P0, [R7+URZ], R4 ;  /* 0x00000004070075a7 */ /* 0x001064000800017f */
[----:B-1----:R-:W-:Y:S05]  /*8a70*/  @!P0 NANOSLEEP.SYNCS 0x989680 ;  /* 0x009896800000895d */ /* 0x002fea0003900000 */
[----:B------:R-:W1:Y:S02]  /*8a80*/  @!P0 SYNCS.PHASECHK.TRANS64 P0, [R7+URZ], R4 ;  /* 0x00000004070085a7 */ /* 0x000e64000800007f */
[----:B-1----:R-:W-:Y:S05]  /*8a90*/  @!P0 BRA `(.L_x_87) ;  /* 0xfffffffc00f08947 */ /* 0x002fea000383ffff */
[----:B------:R-:W-:Y:S05]  /*8aa0*/  BRA `(.L_x_102) ;  /* 0xfffffff800807947 */ /* 0x000fea000383ffff */
.L_x_88:
[----:B0-----:R0:W1:Y:S02]  /*8ab0*/  SYNCS.PHASECHK.TRANS64.TRYWAIT P0, [R8+URZ], R5 ;  /* 0x00000005080075a7 */ /* 0x001064000800017f */
[----:B-1----:R-:W-:Y:S05]  /*8ac0*/  @!P0 NANOSLEEP.SYNCS 0x989680 ;  /* 0x009896800000895d */ /* 0x002fea0003900000 */
[----:B------:R-:W1:Y:S02]  /*8ad0*/  @!P0 SYNCS.PHASECHK.TRANS64 P0, [R8+URZ], R5 ;  /* 0x00000005080085a7 */ /* 0x000e64000800007f */
[----:B-1----:R-:W-:Y:S05]  /*8ae0*/  @!P0 BRA `(.L_x_88) ;  /* 0xfffffffc00f08947 */ /* 0x002fea000383ffff */
[----:B------:R-:W-:Y:S05]  /*8af0*/  BRA `(.L_x_103) ;  /* 0xfffffff800907947 */ /* 0x000fea000383ffff */
.L_x_89:
[----:B0-----:R0:W1:Y:S02]  /*8b00*/  SYNCS.PHASECHK.TRANS64.TRYWAIT P0, [R9+URZ], R4 ;  /* 0x00000004090075a7 */ /* 0x001064000800017f */
[----:B-1----:R-:W-:Y:S05]  /*8b10*/  @!P0 NANOSLEEP.SYNCS 0x989680 ;  /* 0x009896800000895d */ /* 0x002fea0003900000 */
[----:B------:R-:W1:Y:S02]  /*8b20*/  @!P0 SYNCS.PHASECHK.TRANS64 P0, [R9+URZ], R4 ;  /* 0x00000004090085a7 */ /* 0x000e64000800007f */
[----:B-1----:R-:W-:Y:S05]  /*8b30*/  @!P0 BRA `(.L_x_89) ;  /* 0xfffffffc00f08947 */ /* 0x002fea000383ffff */
[----:B------:R-:W-:Y:S05]  /*8b40*/  BRA `(.L_x_104) ;  /* 0xfffffff800a07947 */ /* 0x000fea000383ffff */
.L_x_90:
[----:B0-----:R0:W1:Y:S02]  /*8b50*/  SYNCS.PHASECHK.TRANS64.TRYWAIT P0, [R8+URZ], R5 ;  /* 0x00000005080075a7 */ /* 0x001064000800017f */
[----:B-1----:R-:W-:Y:S05]  /*8b60*/  @!P0 NANOSLEEP.SYNCS 0x989680 ;  /* 0x009896800000895d */ /* 0x002fea0003900000 */
[----:B------:R-:W1:Y:S02]  /*8b70*/  @!P0 SYNCS.PHASECHK.TRANS64 P0, [R8+URZ], R5 ;  /* 0x00000005080085a7 */ /* 0x000e64000800007f */
[----:B-1----:R-:W-:Y:S05]  /*8b80*/  @!P0 BRA `(.L_x_90) ;  /* 0xfffffffc00f08947 */ /* 0x002fea000383ffff */
[----:B------:R-:W-:Y:S05]  /*8b90*/  BRA `(.L_x_105) ;  /* 0xfffffff800b07947 */ /* 0x000fea000383ffff */
.L_x_91:
[----:B0-----:R0:W1:Y:S02]  /*8ba0*/  SYNCS.PHASECHK.TRANS64.TRYWAIT P0, [R9+URZ], R4 ;  /* 0x00000004090075a7 */ /* 0x001064000800017f */
[----:B-1----:R-:W-:Y:S05]  /*8bb0*/  @!P0 NANOSLEEP.SYNCS 0x989680 ;  /* 0x009896800000895d */ /* 0x002fea0003900000 */
[----:B------:R-:W1:Y:S02]  /*8bc0*/  @!P0 SYNCS.PHASECHK.TRANS64 P0, [R9+URZ], R4 ;  /* 0x00000004090085a7 */ /* 0x000e64000800007f */
[----:B-1----:R-:W-:Y:S05]  /*8bd0*/  @!P0 BRA `(.L_x_91) ;  /* 0xfffffffc00f08947 */ /* 0x002fea000383ffff */
[----:B------:R-:W-:Y:S05]  /*8be0*/  BRA `(.L_x_106) ;  /* 0xfffffff800c07947 */ /* 0x000fea000383ffff */
.L_x_92:
[----:B0-----:R0:W1:Y:S02]  /*8bf0*/  SYNCS.PHASECHK.TRANS64.TRYWAIT P0, [R8+URZ], R5 ;  /* 0x00000005080075a7 */ /* 0x001064000800017f */
[----:B-1----:R-:W-:Y:S05]  /*8c00*/  @!P0 NANOSLEEP.SYNCS 0x989680 ;  /* 0x009896800000895d */ /* 0x002fea0003900000 */
[----:B------:R-:W1:Y:S02]  /*8c10*/  @!P0 SYNCS.PHASECHK.TRANS64 P0, [R8+URZ], R5 ;  /* 0x00000005080085a7 */ /* 0x000e64000800007f */
[----:B-1----:R-:W-:Y:S05]  /*8c20*/  @!P0 BRA `(.L_x_92) ;  /* 0xfffffffc00f08947 */ /* 0x002fea000383ffff */
[----:B------:R-:W-:Y:S05]  /*8c30*/  BRA `(.L_x_107) ;  /* 0xfffffff800d07947 */ /* 0x000fea000383ffff */
.L_x_93:
[----:B-1----:R1:W2:Y:S02]  /*8c40*/  SYNCS.PHASECHK.TRANS64.TRYWAIT P0, [R11+URZ], R6 ;  /* 0x000000060b0075a7 */ /* 0x0022a4000800017f */
[----:B--2---:R-:W-:Y:S05]  /*8c50*/  @!P0 NANOSLEEP.SYNCS 0x989680 ;  /* 0x009896800000895d */ /* 0x004fea0003900000 */
[----:B------:R-:W2:Y:S02]  /*8c60*/  @!P0 SYNCS.PHASECHK.TRANS64 P0, [R11+URZ], R6 ;  /* 0x000000060b0085a7 */ /* 0x000ea4000800007f */
[----:B--2---:R-:W-:Y:S05]  /*8c70*/  @!P0 BRA `(.L_x_93) ;  /* 0xfffffffc00f08947 */ /* 0x004fea000383ffff */
[----:B------:R-:W-:Y:S05]  /*8c80*/  BRA `(.L_x_108) ;  /* 0xfffffff800d87947 */ /* 0x000fea000383ffff */
.L_x_109:
[----:B------:R-:W-:-:S00]  /*8c90*/  BRA `(.L_x_109) ;  /* 0xfffffffc00fc7947 */ /* 0x000fc0000383ffff */
[----:B------:R-:W-:-:S00]  /*8ca0*/  NOP ;  /* 0x0000000000007918 */ /* 0x000fc00000000000 */
        /* <DEDUP_REMOVED lines=13> */
.L_x_110:


//--------------------- .nv.global.init           --------------------------
	.section	.nv.global.init,"aw",@progbits
.nv.global.init:
	.type		$str$22,@object
	.size		$str$22,($str$23 - $str$22)
$str$22:
        /*0000*/ 	.byte	0x6b, 0x5f, 0x74, 0x69, 0x6c, 0x65, 0x5f, 0x63, 0x6f, 0x75, 0x6e, 0x74, 0x20, 0x3e, 0x3d, 0x20
        /*0010*/ 	.byte	0x31, 0x00
	.type		$str$23,@object
	.size		$str$23,(__unnamed_1 - $str$23)
$str$23:
        /*0012*/ 	.byte	0x2f, 0x74, 0x6d, 0x70, 0x2f, 0x63, 0x75, 0x74, 0x6c, 0x61, 0x73, 0x73, 0x5f, 0x73, 0x77, 0x65
        /*0022*/ 	.byte	0x65, 0x70, 0x5f, 0x73, 0x72, 0x63, 0x2f, 0x69, 0x6e, 0x63, 0x6c, 0x75, 0x64, 0x65, 0x2f, 0x63
        /*0032*/ 	.byte	0x75, 0x74, 0x6c, 0x61, 0x73, 0x73, 0x2f, 0x67, 0x65, 0x6d, 0x6d, 0x2f, 0x63, 0x6f, 0x6c, 0x6c
        /*0042*/ 	.byte	0x65, 0x63, 0x74, 0x69, 0x76, 0x65, 0x2f, 0x73, 0x6d, 0x39, 0x30, 0x5f, 0x6d, 0x6d, 0x61, 0x5f
        /*0052*/ 	.byte	0x74, 0x6d, 0x61, 0x5f, 0x67, 0x6d, 0x6d, 0x61, 0x5f, 0x73, 0x73, 0x5f, 0x77, 0x61, 0x72, 0x70
        /*0062*/ 	.byte	0x73, 0x70, 0x65, 0x63, 0x69, 0x61, 0x6c, 0x69, 0x7a, 0x65, 0x64, 0x2e, 0x68, 0x70, 0x70, 0x00
	.type		__unnamed_1,@object
	.size		__unnamed_1,(.L_0 - __unnamed_1)
__unnamed_1:
        /*0072*/ 	.byte	0x76, 0x6f, 0x69, 0x64, 0x20, 0x63, 0x75, 0x74, 0x6c, 0x61, 0x73, 0x73, 0x3a, 0x3a, 0x67, 0x65
        /* <DEDUP_REMOVED lines=172> */
        /*0b42*/ 	.byte	0x6e, 0x74, 0x69, 0x74, 0x79, 0x5d, 0x00
.L_0:


//--------------------- .nv.shared._ZN7cutlass13device_kernelINS_4gemm6kernel13GemmUniversalIN4cute5tupleIJiiiiEEENS1_10collective13CollectiveMmaINS1_34MainloopSm90TmaGmmaWarpSpecializedILi8ENS5_IJNS4_1CILi2EEENSA_ILi1EEESC_EEENS1_35KernelTmaWarpSpecializedCooperativeEEENS5_IJNSA_ILi384EEENSA_ILi48EEENSA_ILi64EEEEEEaNS5_IJlSC_lEEEaSK_NS4_8TiledMMAINS4_8MMA_AtomIJNS4_4SM904GMMA26MMA_64x16x32_S32S8S8_SS_TNEEEENS4_6LayoutISD_NS5_IJSC_NSA_ILi0EEESS_EEEEENS5_IJNS4_10UnderscoreESV_SV_EEEEENS4_13SM90_TMA_LOADENS4_14ComposedLayoutINS4_7SwizzleILi2ELi4ELi3EEENS4_18smem_ptr_flag_bitsILi8EEENSR_INS5_IJNSA_ILi8EEESI_EEENS5_IJSI_SC_EEEEEEEvNS4_8identityENS4_23SM90_TMA_LOAD_MULTICASTES18_vS19_EENS_8epilogue10collective6detail29Sm90TmaWarpSpecializedAdapterINS1D_15DefaultEpilogueIaSK_SK_NS1C_6thread17LinearCombinationIaLi1EiiLNS1H_9ScaleType4KindE0ELNS_15FloatRoundStyleE2EaEENS1_15EpilogueDefaultEEEEEvvEEEEvNT_6ParamsE --------------------------
	.section	.nv.shared._ZN7cutlass13device_kernelINS_4gemm6kernel13GemmUniversalIN4cute5tupleIJiiiiEEENS1_10collective13CollectiveMmaINS1_34MainloopSm90TmaGmmaWarpSpecializedILi8ENS5_IJNS4_1CILi2EEENSA_ILi1EEESC_EEENS1_35KernelTmaWarpSpecializedCooperativeEEENS5_IJNSA_ILi384EEENSA_ILi48EEENSA_ILi64EEEEEEaNS5_IJlSC_lEEEaSK_NS4_8TiledMMAINS4_8MMA_AtomIJNS4_4SM904GMMA26MMA_64x16x32_S32S8S8_SS_TNEEEENS4_6LayoutISD_NS5_IJSC_NSA_ILi0EEESS_EEEEENS5_IJNS4_10UnderscoreESV_SV_EEEEENS4_13SM90_TMA_LOADENS4_14ComposedLayoutINS4_7SwizzleILi2ELi4ELi3EEENS4_18smem_ptr_flag_bitsILi8EEENSR_INS5_IJNSA_ILi8EEESI_EEENS5_IJSI_SC_EEEEEEEvNS4_8identityENS4_23SM90_TMA_LOAD_MULTICASTES18_vS19_EENS_8epilogue10collective6detail29Sm90TmaWarpSpecializedAdapterINS1D_15DefaultEpilogueIaSK_SK_NS1C_6thread17LinearCombinationIaLi1EiiLNS1H_9ScaleType4KindE0ELNS_15FloatRoundStyleE2EaEENS1_15EpilogueDefaultEEEEEvvEEEEvNT_6ParamsE,"aw",@nobits
	.sectionflags	@""
	.align	16
	.zero		1024


//--------------------- .nv.shared.reserved.0     --------------------------
	.section	.nv.shared.reserved.0,"aw",@nobits
	.weak		__nv_reservedSMEM_offset_0_alias
	.size		__nv_reservedSMEM_offset_0_alias, 0, 0
	.other		__nv_reservedSMEM_offset_0_alias,@"STO_CUDA_RESERVED_SHARED STV_DEFAULT"
__nv_reservedSMEM_offset_0_alias:
	.zero		0


//--------------------- .nv.global                --------------------------
	.section	.nv.global,"aw",@nobits
.nv.global:
	.type		_ZN39_INTERNAL_432ace40_4_k_cu_f0124df7_83504cute1_E,@object
	.size		_ZN39_INTERNAL_432ace40_4_k_cu_f0124df7_83504cute1_E,(_ZN39_INTERNAL_432ace40_4_k_cu_f0124df7_83504cuda3std3__45__cpo6cbeginE - _ZN39_INTERNAL_432ace40_4_k_cu_f0124df7_83504cute1_E)
_ZN39_INTERNAL_432ace40_4_k_cu_f0124df7_83504cute1_E:
	.zero		1
	.type		_ZN39_INTERNAL_432ace40_4_k_cu_f0124df7_83504cuda3std3__45__cpo6cbeginE,@object
	.size		_ZN39_INTERNAL_432ace40_4_k_cu_f0124df7_83504cuda3std3__45__cpo6cbeginE,(_ZN39_INTERNAL_432ace40_4_k_cu_f0124df7_83504cuda3std3__48in_placeE - _ZN39_INTERNAL_432ace40_4_k_cu_f0124df7_83504cuda3std3__45__cpo6cbeginE)
_ZN39_INTERNAL_432ace40_4_k_cu_f0124df7_83504cuda3std3__45__cpo6cbeginE:
	.zero		1
	.type		_ZN39_INTERNAL_432ace40_4_k_cu_f0124df7_83504cuda3std3__48in_placeE,@object
	.size		_ZN39_INTERNAL_432ace40_4_k_cu_f0124df7_83504cuda3std3__48in_placeE,(_ZN39_INTERNAL_432ace40_4_k_cu_f0124df7_83504cuda3std6ranges3__45__cpo9iter_moveE - _ZN39_INTERNAL_432ace40_4_k_cu_f0124df7_83504cuda3std3__48in_placeE)
_ZN39_INTERNAL_432ace40_4_k_cu_f0124df7_83504cuda3std3__48in_placeE:
	.zero		1
	.type		_ZN39_INTERNAL_432ace40_4_k_cu_f0124df7_83504cuda3std6ranges3__45__cpo9iter_moveE,@object
	.size		_ZN39_INTERNAL_432ace40_4_k_cu_f0124df7_83504cuda3std6ranges3__45__cpo9iter_moveE,(_ZN39_INTERNAL_432ace40_4_k_cu_f0124df7_83504cuda3std3__45__cpo5beginE - _ZN39_INTERNAL_432ace40_4_k_cu_f0124df7_83504cuda3std6ranges3__45__cpo9iter_moveE)
_ZN39_INTERNAL_432ace40_4_k_cu_f0124df7_83504cuda3std6ranges3__45__cpo9iter_moveE:
	.zero		1
	.type		_ZN39_INTERNAL_432ace40_4_k_cu_f0124df7_83504cuda3std3__45__cpo5beginE,@object
	.size		_ZN39_INTERNAL_432ace40_4_k_cu_f0124df7_83504cuda3std3__45__cpo5beginE,(_ZN39_INTERNAL_432ace40_4_k_cu_f0124df7_83504cuda3std3__441_GLOBAL__N__432ace40_4_k_cu_f0124df7_83506ignoreE - _ZN39_INTERNAL_432ace40_4_k_cu_f0124df7_83504cuda3std3__45__cpo5beginE)
_ZN39_INTERNAL_432ace40_4_k_cu_f0124df7_83504cuda3std3__45__cpo5beginE:
	.zero		1
	.type		_ZN39_INTERNAL_432ace40_4_k_cu_f0124df7_83504cuda3std3__441_GLOBAL__N__432ace40_4_k_cu_f0124df7_83506ignoreE,@object
	.size		_ZN39_INTERNAL_432ace40_4_k_cu_f0124df7_83504cuda3std3__441_GLOBAL__N__432ace40_4_k_cu_f0124df7_83506ignoreE,(_ZN39_INTERNAL_432ace40_4_k_cu_f0124df7_83504cute7productE - _ZN39_INTERNAL_432ace40_4_k_cu_f0124df7_83504cuda3std3__441_GLOBAL__N__432ace40_4_k_cu_f0124df7_83506ignoreE)
_ZN39_INTERNAL_432ace40_4_k_cu_f0124df7_83504cuda3std3__441_GLOBAL__N__432ace40_4_k_cu_f0124df7_83506ignoreE:
	.zero		1
	.type		_ZN39_INTERNAL_432ace40_4_k_cu_f0124df7_83504cute7productE,@object
	.size		_ZN39_INTERNAL_432ace40_4_k_cu_f0124df7_83504cute7productE,(_ZN39_INTERNAL_432ace40_4_k_cu_f0124df7_83504cuda3std3__45__cpo3endE - _ZN39_INTERNAL_432ace40_4_k_cu_f0124df7_83504cute7productE)
_ZN39_INTERNAL_432ace40_4_k_cu_f0124df7_83504cute7productE:
	.zero		1
	.type		_ZN39_INTERNAL_432ace40_4_k_cu_f0124df7_83504cuda3std3__45__cpo3endE,@object
	.size		_ZN39_INTERNAL_432ace40_4_k_cu_f0124df7_83504cuda3std3__45__cpo3endE,(_ZN39_INTERNAL_432ace40_4_k_cu_f0124df7_83504cuda3std3__419piecewise_constructE - _ZN39_INTERNAL_432ace40_4_k_cu_f0124df7_83504cuda3std3__45__cpo3endE)
_ZN39_INTERNAL_432ace40_4_k_cu_f0124df7_83504cuda3std3__45__cpo3endE:
	.zero		1
	.type		_ZN39_INTERNAL_432ace40_4_k_cu_f0124df7_83504cuda3std3__419piecewise_constructE,@object
	.size		_ZN39_INTERNAL_432ace40_4_k_cu_f0124df7_83504cuda3std3__419piecewise_constructE,(_ZN39_INTERNAL_432ace40_4_k_cu_f0124df7_83504cuda3std3__45__cpo4cendE - _ZN39_INTERNAL_432ace40_4_k_cu_f0124df7_83504cuda3std3__419piecewise_constructE)
_ZN39_INTERNAL_432ace40_4_k_cu_f0124df7_83504cuda3std3__419piecewise_constructE:
	.zero		1
	.type		_ZN39_INTERNAL_432ace40_4_k_cu_f0124df7_83504cuda3std3__45__cpo4cendE,@object
	.size		_ZN39_INTERNAL_432ace40_4_k_cu_f0124df7_83504cuda3std3__45__cpo4cendE,(_ZN39_INTERNAL_432ace40_4_k_cu_f0124df7_83504cuda3std6ranges3__45__cpo4swapE - _ZN39_INTERNAL_432ace40_4_k_cu_f0124df7_83504cuda3std3__45__cpo4cendE)
_ZN39_INTERNAL_432ace40_4_k_cu_f0124df7_83504cuda3std3__45__cpo4cendE:
	.zero		1
	.type		_ZN39_INTERNAL_432ace40_4_k_cu_f0124df7_83504cuda3std6ranges3__45__cpo4swapE,@object
	.size		_ZN39_INTERNAL_432ace40_4_k_cu_f0124df7_83504cuda3std6ranges3__45__cpo4swapE,(.L_8 - _ZN39_INTERNAL_432ace40_4_k_cu_f0124df7_83504cuda3std6ranges3__45__cpo4swapE)
_ZN39_INTERNAL_432ace40_4_k_cu_f0124df7_83504cuda3std6ranges3__45__cpo4swapE:
	.zero		1
.L_8:


//--------------------- .nv.constant0._ZN7cutlass13device_kernelINS_4gemm6kernel13GemmUniversalIN4cute5tupleIJiiiiEEENS1_10collective13CollectiveMmaINS1_34MainloopSm90TmaGmmaWarpSpecializedILi8ENS5_IJNS4_1CILi2EEENSA_ILi1EEESC_EEENS1_35KernelTmaWarpSpecializedCooperativeEEENS5_IJNSA_ILi384EEENSA_ILi48EEENSA_ILi64EEEEEEaNS5_IJlSC_lEEEaSK_NS4_8TiledMMAINS4_8MMA_AtomIJNS4_4SM904GMMA26MMA_64x16x32_S32S8S8_SS_TNEEEENS4_6LayoutISD_NS5_IJSC_NSA_ILi0EEESS_EEEEENS5_IJNS4_10UnderscoreESV_SV_EEEEENS4_13SM90_TMA_LOADENS4_14ComposedLayoutINS4_7SwizzleILi2ELi4ELi3EEENS4_18smem_ptr_flag_bitsILi8EEENSR_INS5_IJNSA_ILi8EEESI_EEENS5_IJSI_SC_EEEEEEEvNS4_8identityENS4_23SM90_TMA_LOAD_MULTICASTES18_vS19_EENS_8epilogue10collective6detail29Sm90TmaWarpSpecializedAdapterINS1D_15DefaultEpilogueIaSK_SK_NS1C_6thread17LinearCombinationIaLi1EiiLNS1H_9ScaleType4KindE0ELNS_15FloatRoundStyleE2EaEENS1_15EpilogueDefaultEEEEEvvEEEEvNT_6ParamsE --------------------------
	.section	.nv.constant0._ZN7cutlass13device_kernelINS_4gemm6kernel13GemmUniversalIN4cute5tupleIJiiiiEEENS1_10collective13CollectiveMmaINS1_34MainloopSm90TmaGmmaWarpSpecializedILi8ENS5_IJNS4_1CILi2EEENSA_ILi1EEESC_EEENS1_35KernelTmaWarpSpecializedCooperativeEEENS5_IJNSA_ILi384EEENSA_ILi48EEENSA_ILi64EEEEEEaNS5_IJlSC_lEEEaSK_NS4_8TiledMMAINS4_8MMA_AtomIJNS4_4SM904GMMA26MMA_64x16x32_S32S8S8_SS_TNEEEENS4_6LayoutISD_NS5_IJSC_NSA_ILi0EEESS_EEEEENS5_IJNS4_10UnderscoreESV_SV_EEEEENS4_13SM90_TMA_LOADENS4_14ComposedLayoutINS4_7SwizzleILi2ELi4ELi3EEENS4_18smem_ptr_flag_bitsILi8EEENSR_INS5_IJNSA_ILi8EEESI_EEENS5_IJSI_SC_EEEEEEEvNS4_8identityENS4_23SM90_TMA_LOAD_MULTICASTES18_vS19_EENS_8epilogue10collective6detail29Sm90TmaWarpSpecializedAdapterINS1D_15DefaultEpilogueIaSK_SK_NS1C_6thread17LinearCombinationIaLi1EiiLNS1H_9ScaleType4KindE0ELNS_15FloatRoundStyleE2EaEENS1_15EpilogueDefaultEEEEEvvEEEEvNT_6ParamsE,"a",@progbits
	.sectionflags	@""
	.align	4
.nv.constant0._ZN7cutlass13device_kernelINS_4gemm6kernel13GemmUniversalIN4cute5tupleIJiiiiEEENS1_10collective13CollectiveMmaINS1_34MainloopSm90TmaGmmaWarpSpecializedILi8ENS5_IJNS4_1CILi2EEENSA_ILi1EEESC_EEENS1_35KernelTmaWarpSpecializedCooperativeEEENS5_IJNSA_ILi384EEENSA_ILi48EEENSA_ILi64EEEEEEaNS5_IJlSC_lEEEaSK_NS4_8TiledMMAINS4_8MMA_AtomIJNS4_4SM904GMMA26MMA_64x16x32_S32S8S8_SS_TNEEEENS4_6LayoutISD_NS5_IJSC_NSA_ILi0EEESS_EEEEENS5_IJNS4_10UnderscoreESV_SV_EEEEENS4_13SM90_TMA_LOADENS4_14ComposedLayoutINS4_7SwizzleILi2ELi4ELi3EEENS4_18smem_ptr_flag_bitsILi8EEENSR_INS5_IJNSA_ILi8EEESI_EEENS5_IJSI_SC_EEEEEEEvNS4_8identityENS4_23SM90_TMA_LOAD_MULTICASTES18_vS19_EENS_8epilogue10collective6detail29Sm90TmaWarpSpecializedAdapterINS1D_15DefaultEpilogueIaSK_SK_NS1C_6thread17LinearCombinationIaLi1EiiLNS1H_9ScaleType4KindE0ELNS_15FloatRoundStyleE2EaEENS1_15EpilogueDefaultEEEEEvvEEEEvNT_6ParamsE:
	.zero		1664


//--------------------- SYMBOLS --------------------------

	.type		.nv.reservedSmem.offset0,@object
	.size		.nv.reservedSmem.offset0,0x4
	.type		__assertfail,@function
